//
// Generated by NVIDIA NVVM Compiler
//
// Compiler Build ID: CL-36424714
// Cuda compilation tools, release 13.0, V13.0.88
// Based on NVVM 20.0.0
//

.version 9.0
.target sm_100
.address_size 64

	// .globl	_Z19fuzzyEdgeExtract3x3PiS_S_

.visible .entry _Z19fuzzyEdgeExtract3x3PiS_S_(
	.param .u64 .ptr .align 1 _Z19fuzzyEdgeExtract3x3PiS_S__param_0,
	.param .u64 .ptr .align 1 _Z19fuzzyEdgeExtract3x3PiS_S__param_1,
	.param .u64 .ptr .align 1 _Z19fuzzyEdgeExtract3x3PiS_S__param_2
)
{
	.local .align 16 .b8 	__local_depot0[6144];
	.reg .b64 	%SP;
	.reg .b64 	%SPL;
	.reg .pred 	%p<69>;
	.reg .b32 	%r<80>;
	.reg .b32 	%f<229>;
	.reg .b64 	%rd<70>;

	mov.u64 	%SPL, __local_depot0;
	ld.param.u64 	%rd39, [_Z19fuzzyEdgeExtract3x3PiS_S__param_1];
	ld.param.u64 	%rd40, [_Z19fuzzyEdgeExtract3x3PiS_S__param_2];
	cvta.to.global.u64 	%rd1, %rd40;
	add.u64 	%rd63, %SPL, 0;
	add.u64 	%rd64, %SPL, 1024;
	add.u64 	%rd65, %SPL, 2048;
	add.u64 	%rd66, %SPL, 3072;
	add.u64 	%rd67, %SPL, 4096;
	add.u64 	%rd7, %SPL, 5120;
	mov.u32 	%r17, %ctaid.x;
	mov.u32 	%r18, %ntid.x;
	mov.u32 	%r19, %tid.x;
	mad.lo.s32 	%r1, %r17, %r18, %r19;
	mov.u32 	%r20, %ctaid.y;
	mov.u32 	%r21, %ntid.y;
	mov.u32 	%r22, %tid.y;
	mad.lo.s32 	%r23, %r20, %r21, %r22;
	ld.global.u32 	%r24, [%rd1];
	ld.global.u32 	%r25, [%rd1+4];
	setp.ge.s32 	%p1, %r1, %r24;
	setp.ge.s32 	%p2, %r23, %r25;
	or.pred  	%p3, %p1, %p2;
	@%p3 bra 	$L__BB0_17;
	ld.global.u32 	%r4, [%rd1+8];
	setp.lt.s32 	%p4, %r1, 1;
	setp.eq.s32 	%p5, %r23, 0;
	or.pred  	%p6, %p4, %p5;
	@%p6 bra 	$L__BB0_17;
	cvta.to.global.u64 	%rd47, %rd39;
	add.s32 	%r26, %r1, -1;
	mad.lo.s32 	%r27, %r26, %r25, %r23;
	mul.wide.s32 	%rd48, %r27, 4;
	add.s64 	%rd49, %rd47, %rd48;
	ld.global.u32 	%r28, [%rd49];
	add.s32 	%r5, %r27, %r25;
	add.s32 	%r29, %r5, -1;
	mul.wide.s32 	%rd50, %r29, 4;
	add.s64 	%rd51, %rd47, %rd50;
	ld.global.u32 	%r30, [%rd51];
	ld.global.u32 	%r31, [%rd51+4];
	ld.global.u32 	%r32, [%rd51+8];
	mul.wide.s32 	%rd52, %r25, 4;
	add.s64 	%rd53, %rd52, %rd51;
	ld.global.u32 	%r33, [%rd53+4];
	sub.s32 	%r6, %r28, %r31;
	sub.s32 	%r7, %r30, %r31;
	sub.s32 	%r8, %r32, %r31;
	sub.s32 	%r9, %r33, %r31;
	shl.b32 	%r34, %r4, 1;
	cvt.rn.f32.s32 	%f1, %r34;
	mul.lo.s32 	%r10, %r34, %r4;
	cvt.rn.f32.s32 	%f19, %r6;
	abs.f32 	%f20, %f19;
	setp.gt.f32 	%p7, %f20, %f1;
	mov.f32 	%f223, 0f00000000;
	@%p7 bra 	$L__BB0_4;
	mul.lo.s32 	%r35, %r6, %r6;
	neg.s32 	%r36, %r35;
	div.s32 	%r37, %r36, %r10;
	cvt.rn.f32.s32 	%f21, %r37;
	fma.rn.f32 	%f22, %f21, 0f3BBB989D, 0f3F000000;
	cvt.sat.f32.f32 	%f23, %f22;
	mov.f32 	%f24, 0f4B400001;
	mov.f32 	%f25, 0f437C0000;
	fma.rm.f32 	%f26, %f23, %f25, %f24;
	add.f32 	%f27, %f26, 0fCB40007F;
	neg.f32 	%f28, %f27;
	fma.rn.f32 	%f29, %f21, 0f3FB8AA3B, %f28;
	fma.rn.f32 	%f30, %f21, 0f32A57060, %f29;
	mov.b32 	%r38, %f26;
	shl.b32 	%r39, %r38, 23;
	mov.b32 	%f31, %r39;
	ex2.approx.ftz.f32 	%f32, %f30;
	mul.f32 	%f223, %f32, %f31;
$L__BB0_4:
	cvt.rn.f32.s32 	%f34, %r7;
	abs.f32 	%f35, %f34;
	setp.gt.f32 	%p8, %f35, %f1;
	mov.f32 	%f224, 0f00000000;
	@%p8 bra 	$L__BB0_6;
	mul.lo.s32 	%r40, %r7, %r7;
	neg.s32 	%r41, %r40;
	div.s32 	%r42, %r41, %r10;
	cvt.rn.f32.s32 	%f36, %r42;
	fma.rn.f32 	%f37, %f36, 0f3BBB989D, 0f3F000000;
	cvt.sat.f32.f32 	%f38, %f37;
	mov.f32 	%f39, 0f4B400001;
	mov.f32 	%f40, 0f437C0000;
	fma.rm.f32 	%f41, %f38, %f40, %f39;
	add.f32 	%f42, %f41, 0fCB40007F;
	neg.f32 	%f43, %f42;
	fma.rn.f32 	%f44, %f36, 0f3FB8AA3B, %f43;
	fma.rn.f32 	%f45, %f36, 0f32A57060, %f44;
	mov.b32 	%r43, %f41;
	shl.b32 	%r44, %r43, 23;
	mov.b32 	%f46, %r44;
	ex2.approx.ftz.f32 	%f47, %f45;
	mul.f32 	%f224, %f47, %f46;
$L__BB0_6:
	cvt.rn.f32.s32 	%f49, %r8;
	abs.f32 	%f50, %f49;
	setp.gt.f32 	%p9, %f50, %f1;
	mov.f32 	%f225, 0f00000000;
	@%p9 bra 	$L__BB0_8;
	mul.lo.s32 	%r45, %r8, %r8;
	neg.s32 	%r46, %r45;
	div.s32 	%r47, %r46, %r10;
	cvt.rn.f32.s32 	%f51, %r47;
	fma.rn.f32 	%f52, %f51, 0f3BBB989D, 0f3F000000;
	cvt.sat.f32.f32 	%f53, %f52;
	mov.f32 	%f54, 0f4B400001;
	mov.f32 	%f55, 0f437C0000;
	fma.rm.f32 	%f56, %f53, %f55, %f54;
	add.f32 	%f57, %f56, 0fCB40007F;
	neg.f32 	%f58, %f57;
	fma.rn.f32 	%f59, %f51, 0f3FB8AA3B, %f58;
	fma.rn.f32 	%f60, %f51, 0f32A57060, %f59;
	mov.b32 	%r48, %f56;
	shl.b32 	%r49, %r48, 23;
	mov.b32 	%f61, %r49;
	ex2.approx.ftz.f32 	%f62, %f60;
	mul.f32 	%f225, %f62, %f61;
$L__BB0_8:
	cvt.rn.f32.s32 	%f64, %r9;
	abs.f32 	%f65, %f64;
	setp.gt.f32 	%p10, %f65, %f1;
	mov.f32 	%f226, 0f00000000;
	@%p10 bra 	$L__BB0_10;
	mul.lo.s32 	%r50, %r9, %r9;
	neg.s32 	%r51, %r50;
	div.s32 	%r52, %r51, %r10;
	cvt.rn.f32.s32 	%f66, %r52;
	fma.rn.f32 	%f67, %f66, 0f3BBB989D, 0f3F000000;
	cvt.sat.f32.f32 	%f68, %f67;
	mov.f32 	%f69, 0f4B400001;
	mov.f32 	%f70, 0f437C0000;
	fma.rm.f32 	%f71, %f68, %f70, %f69;
	add.f32 	%f72, %f71, 0fCB40007F;
	neg.f32 	%f73, %f72;
	fma.rn.f32 	%f74, %f66, 0f3FB8AA3B, %f73;
	fma.rn.f32 	%f75, %f66, 0f32A57060, %f74;
	mov.b32 	%r53, %f71;
	shl.b32 	%r54, %r53, 23;
	mov.b32 	%f76, %r54;
	ex2.approx.ftz.f32 	%f77, %f75;
	mul.f32 	%f226, %f77, %f76;
$L__BB0_10:
	setp.lt.f32 	%p11, %f223, %f225;
	selp.f32 	%f10, %f223, %f225, %p11;
	setp.lt.f32 	%p12, %f225, %f226;
	selp.f32 	%f11, %f225, %f226, %p12;
	setp.lt.f32 	%p13, %f226, %f224;
	selp.f32 	%f12, %f226, %f224, %p13;
	setp.lt.f32 	%p14, %f224, %f223;
	selp.f32 	%f13, %f224, %f223, %p14;
	add.s64 	%rd62, %rd67, 16;
	add.s64 	%rd61, %rd63, 16;
	add.s64 	%rd60, %rd66, 16;
	add.s64 	%rd59, %rd64, 16;
	add.s64 	%rd58, %rd65, 16;
	mov.b32 	%r77, 0;
$L__BB0_11:
	setp.lt.u32 	%p15, %r77, 75;
	selp.f32 	%f78, 0f3F800000, 0f00000000, %p15;
	selp.f32 	%f79, 0f00000000, %f78, %p15;
	setp.lt.f32 	%p16, %f10, %f79;
	selp.f32 	%f80, %f10, %f79, %p16;
	setp.lt.f32 	%p17, %f11, %f79;
	selp.f32 	%f81, %f11, %f79, %p17;
	setp.lt.f32 	%p18, %f12, %f79;
	selp.f32 	%f82, %f12, %f79, %p18;
	setp.lt.f32 	%p19, %f13, %f79;
	selp.f32 	%f83, %f13, %f79, %p19;
	setp.gt.u32 	%p20, %r77, 180;
	setp.eq.s32 	%p21, %r77, 0;
	selp.f32 	%f84, 0f3F800000, 0f00000000, %p21;
	selp.f32 	%f85, 0f00000000, %f84, %p20;
	setp.lt.u32 	%p22, %r77, 74;
	selp.f32 	%f86, 0f3F800000, 0f00000000, %p22;
	selp.f32 	%f87, 0f00000000, %f86, %p22;
	setp.lt.f32 	%p23, %f10, %f87;
	selp.f32 	%f88, %f10, %f87, %p23;
	setp.lt.f32 	%p24, %f11, %f87;
	selp.f32 	%f89, %f11, %f87, %p24;
	setp.lt.f32 	%p25, %f12, %f87;
	selp.f32 	%f90, %f12, %f87, %p25;
	setp.lt.f32 	%p26, %f13, %f87;
	selp.f32 	%f91, %f13, %f87, %p26;
	setp.lt.u32 	%p27, %r77, 73;
	selp.f32 	%f92, 0f3F800000, 0f00000000, %p27;
	selp.f32 	%f93, 0f00000000, %f92, %p27;
	setp.lt.f32 	%p28, %f10, %f93;
	selp.f32 	%f94, %f10, %f93, %p28;
	setp.lt.f32 	%p29, %f11, %f93;
	selp.f32 	%f95, %f11, %f93, %p29;
	setp.lt.f32 	%p30, %f12, %f93;
	selp.f32 	%f96, %f12, %f93, %p30;
	setp.lt.f32 	%p31, %f13, %f93;
	selp.f32 	%f97, %f13, %f93, %p31;
	setp.lt.u32 	%p32, %r77, 72;
	selp.f32 	%f98, 0f3F800000, 0f00000000, %p32;
	selp.f32 	%f99, 0f00000000, %f98, %p32;
	setp.lt.f32 	%p33, %f10, %f99;
	selp.f32 	%f100, %f10, %f99, %p33;
	st.local.v4.f32 	[%rd61+-16], {%f80, %f88, %f94, %f100};
	setp.lt.f32 	%p34, %f11, %f99;
	selp.f32 	%f101, %f11, %f99, %p34;
	st.local.v4.f32 	[%rd59+-16], {%f81, %f89, %f95, %f101};
	setp.lt.f32 	%p35, %f12, %f99;
	selp.f32 	%f102, %f12, %f99, %p35;
	st.local.v4.f32 	[%rd58+-16], {%f82, %f90, %f96, %f102};
	setp.lt.f32 	%p36, %f13, %f99;
	selp.f32 	%f103, %f13, %f99, %p36;
	st.local.v4.f32 	[%rd60+-16], {%f83, %f91, %f97, %f103};
	mov.f32 	%f104, 0f00000000;
	st.local.v4.f32 	[%rd62+-16], {%f85, %f104, %f104, %f104};
	setp.lt.u32 	%p37, %r77, 71;
	selp.f32 	%f105, 0f3F800000, 0f00000000, %p37;
	selp.f32 	%f106, 0f00000000, %f105, %p37;
	setp.lt.f32 	%p38, %f10, %f106;
	selp.f32 	%f107, %f10, %f106, %p38;
	setp.lt.f32 	%p39, %f11, %f106;
	selp.f32 	%f108, %f11, %f106, %p39;
	setp.lt.f32 	%p40, %f12, %f106;
	selp.f32 	%f109, %f12, %f106, %p40;
	setp.lt.f32 	%p41, %f13, %f106;
	selp.f32 	%f110, %f13, %f106, %p41;
	setp.lt.u32 	%p42, %r77, 70;
	selp.f32 	%f111, 0f3F800000, 0f00000000, %p42;
	selp.f32 	%f112, 0f00000000, %f111, %p42;
	setp.lt.f32 	%p43, %f10, %f112;
	selp.f32 	%f113, %f10, %f112, %p43;
	setp.lt.f32 	%p44, %f11, %f112;
	selp.f32 	%f114, %f11, %f112, %p44;
	setp.lt.f32 	%p45, %f12, %f112;
	selp.f32 	%f115, %f12, %f112, %p45;
	setp.lt.f32 	%p46, %f13, %f112;
	selp.f32 	%f116, %f13, %f112, %p46;
	setp.lt.u32 	%p47, %r77, 69;
	selp.f32 	%f117, 0f3F800000, 0f00000000, %p47;
	selp.f32 	%f118, 0f00000000, %f117, %p47;
	setp.lt.f32 	%p48, %f10, %f118;
	selp.f32 	%f119, %f10, %f118, %p48;
	setp.lt.f32 	%p49, %f11, %f118;
	selp.f32 	%f120, %f11, %f118, %p49;
	setp.lt.f32 	%p50, %f12, %f118;
	selp.f32 	%f121, %f12, %f118, %p50;
	setp.lt.f32 	%p51, %f13, %f118;
	selp.f32 	%f122, %f13, %f118, %p51;
	setp.lt.u32 	%p52, %r77, 68;
	add.s32 	%r56, %r77, -248;
	setp.lt.u32 	%p53, %r56, -180;
	selp.f32 	%f123, 0f3F800000, 0f00000000, %p53;
	selp.f32 	%f124, 0f00000000, %f123, %p52;
	setp.lt.f32 	%p54, %f10, %f124;
	selp.f32 	%f125, %f10, %f124, %p54;
	st.local.v4.f32 	[%rd61], {%f107, %f113, %f119, %f125};
	setp.lt.f32 	%p55, %f11, %f124;
	selp.f32 	%f126, %f11, %f124, %p55;
	st.local.v4.f32 	[%rd59], {%f108, %f114, %f120, %f126};
	setp.lt.f32 	%p56, %f12, %f124;
	selp.f32 	%f127, %f12, %f124, %p56;
	st.local.v4.f32 	[%rd58], {%f109, %f115, %f121, %f127};
	setp.lt.f32 	%p57, %f13, %f124;
	selp.f32 	%f128, %f13, %f124, %p57;
	st.local.v4.f32 	[%rd60], {%f110, %f116, %f122, %f128};
	st.local.v4.f32 	[%rd62], {%f104, %f104, %f104, %f104};
	add.s64 	%rd62, %rd62, 32;
	add.s64 	%rd61, %rd61, 32;
	add.s64 	%rd60, %rd60, 32;
	add.s64 	%rd59, %rd59, 32;
	add.s64 	%rd58, %rd58, 32;
	add.s32 	%r77, %r77, 8;
	setp.ne.s32 	%p58, %r77, 256;
	@%p58 bra 	$L__BB0_11;
	mov.b32 	%r78, 0;
	mov.u64 	%rd68, %rd7;
$L__BB0_13:
	ld.local.v2.f32 	{%f129, %f130}, [%rd63];
	ld.local.v2.f32 	{%f131, %f132}, [%rd64];
	setp.gt.f32 	%p59, %f129, %f131;
	selp.f32 	%f133, %f129, %f131, %p59;
	ld.local.v2.f32 	{%f134, %f135}, [%rd65];
	setp.leu.f32 	%p60, %f133, %f134;
	selp.f32 	%f136, %f134, %f133, %p60;
	ld.local.v2.f32 	{%f137, %f138}, [%rd66];
	setp.leu.f32 	%p61, %f136, %f137;
	selp.f32 	%f139, %f137, %f136, %p61;
	ld.local.v2.f32 	{%f140, %f141}, [%rd67];
	setp.leu.f32 	%p62, %f139, %f140;
	selp.f32 	%f142, %f137, %f134, %p61;
	selp.f32 	%f143, %f140, %f142, %p62;
	selp.f32 	%f144, %f143, %f133, %p60;
	selp.f32 	%f145, %f143, %f144, %p61;
	selp.f32 	%f146, %f143, %f145, %p62;
	setp.gt.f32 	%p63, %f130, %f132;
	selp.f32 	%f147, %f130, %f132, %p63;
	setp.leu.f32 	%p64, %f147, %f135;
	selp.f32 	%f148, %f135, %f147, %p64;
	setp.leu.f32 	%p65, %f148, %f138;
	selp.f32 	%f149, %f138, %f148, %p65;
	setp.leu.f32 	%p66, %f149, %f141;
	selp.f32 	%f150, %f138, %f135, %p65;
	selp.f32 	%f151, %f141, %f150, %p66;
	selp.f32 	%f152, %f151, %f147, %p64;
	selp.f32 	%f153, %f151, %f152, %p65;
	selp.f32 	%f154, %f151, %f153, %p66;
	st.local.v2.f32 	[%rd68], {%f146, %f154};
	add.s32 	%r78, %r78, 2;
	add.s64 	%rd68, %rd68, 8;
	add.s64 	%rd67, %rd67, 8;
	add.s64 	%rd66, %rd66, 8;
	add.s64 	%rd65, %rd65, 8;
	add.s64 	%rd64, %rd64, 8;
	add.s64 	%rd63, %rd63, 8;
	setp.ne.s32 	%p67, %r78, 256;
	@%p67 bra 	$L__BB0_13;
	add.s64 	%rd69, %rd7, 32;
	mov.f32 	%f227, 0f00000000;
	mov.b32 	%r79, 0;
	mov.f32 	%f228, %f227;
$L__BB0_15:
	ld.local.v4.f32 	{%f156, %f157, %f158, %f159}, [%rd69+-32];
	cvt.rn.f32.u32 	%f160, %r79;
	fma.rn.f32 	%f161, %f156, %f160, %f228;
	add.f32 	%f162, %f227, %f156;
	add.s32 	%r59, %r79, 1;
	cvt.rn.f32.u32 	%f163, %r59;
	fma.rn.f32 	%f164, %f157, %f163, %f161;
	add.f32 	%f165, %f162, %f157;
	add.s32 	%r60, %r79, 2;
	cvt.rn.f32.u32 	%f166, %r60;
	fma.rn.f32 	%f167, %f158, %f166, %f164;
	add.f32 	%f168, %f165, %f158;
	add.s32 	%r61, %r79, 3;
	cvt.rn.f32.u32 	%f169, %r61;
	fma.rn.f32 	%f170, %f159, %f169, %f167;
	add.f32 	%f171, %f168, %f159;
	ld.local.v4.f32 	{%f172, %f173, %f174, %f175}, [%rd69+-16];
	add.s32 	%r62, %r79, 4;
	cvt.rn.f32.u32 	%f176, %r62;
	fma.rn.f32 	%f177, %f172, %f176, %f170;
	add.f32 	%f178, %f171, %f172;
	add.s32 	%r63, %r79, 5;
	cvt.rn.f32.u32 	%f179, %r63;
	fma.rn.f32 	%f180, %f173, %f179, %f177;
	add.f32 	%f181, %f178, %f173;
	add.s32 	%r64, %r79, 6;
	cvt.rn.f32.u32 	%f182, %r64;
	fma.rn.f32 	%f183, %f174, %f182, %f180;
	add.f32 	%f184, %f181, %f174;
	add.s32 	%r65, %r79, 7;
	cvt.rn.f32.u32 	%f185, %r65;
	fma.rn.f32 	%f186, %f175, %f185, %f183;
	add.f32 	%f187, %f184, %f175;
	ld.local.v4.f32 	{%f188, %f189, %f190, %f191}, [%rd69];
	add.s32 	%r66, %r79, 8;
	cvt.rn.f32.u32 	%f192, %r66;
	fma.rn.f32 	%f193, %f188, %f192, %f186;
	add.f32 	%f194, %f187, %f188;
	add.s32 	%r67, %r79, 9;
	cvt.rn.f32.u32 	%f195, %r67;
	fma.rn.f32 	%f196, %f189, %f195, %f193;
	add.f32 	%f197, %f194, %f189;
	add.s32 	%r68, %r79, 10;
	cvt.rn.f32.u32 	%f198, %r68;
	fma.rn.f32 	%f199, %f190, %f198, %f196;
	add.f32 	%f200, %f197, %f190;
	add.s32 	%r69, %r79, 11;
	cvt.rn.f32.u32 	%f201, %r69;
	fma.rn.f32 	%f202, %f191, %f201, %f199;
	add.f32 	%f203, %f200, %f191;
	ld.local.v4.f32 	{%f204, %f205, %f206, %f207}, [%rd69+16];
	add.s32 	%r70, %r79, 12;
	cvt.rn.f32.u32 	%f208, %r70;
	fma.rn.f32 	%f209, %f204, %f208, %f202;
	add.f32 	%f210, %f203, %f204;
	add.s32 	%r71, %r79, 13;
	cvt.rn.f32.u32 	%f211, %r71;
	fma.rn.f32 	%f212, %f205, %f211, %f209;
	add.f32 	%f213, %f210, %f205;
	add.s32 	%r72, %r79, 14;
	cvt.rn.f32.u32 	%f214, %r72;
	fma.rn.f32 	%f215, %f206, %f214, %f212;
	add.f32 	%f216, %f213, %f206;
	add.s32 	%r73, %r79, 15;
	cvt.rn.f32.u32 	%f217, %r73;
	fma.rn.f32 	%f228, %f207, %f217, %f215;
	add.f32 	%f227, %f216, %f207;
	add.s64 	%rd69, %rd69, 64;
	add.s32 	%r79, %r79, 16;
	setp.ne.s32 	%p68, %r79, 256;
	@%p68 bra 	$L__BB0_15;
	ld.param.u64 	%rd57, [_Z19fuzzyEdgeExtract3x3PiS_S__param_0];
	div.rn.f32 	%f218, %f228, %f227;
	mov.f32 	%f219, 0f3F000000;
	copysign.f32 	%f220, %f218, %f219;
	add.rz.f32 	%f221, %f218, %f220;
	cvt.rzi.f32.f32 	%f222, %f221;
	cvt.rzi.s32.f32 	%r74, %f222;
	min.s32 	%r75, %r74, 255;
	max.s32 	%r76, %r75, 0;
	cvta.to.global.u64 	%rd54, %rd57;
	mul.wide.s32 	%rd55, %r5, 4;
	add.s64 	%rd56, %rd54, %rd55;
	st.global.u32 	[%rd56], %r76;
$L__BB0_17:
	ret;

}


// ===== COMPILED SASS (sm_100) =====

	.target	sm_100

	.elftype	@"ET_EXEC"


//--------------------- .note.nv.tkinfo           --------------------------
	.section	.note.nv.tkinfo,"",@"SHT_NOTE"
	.sectionflags	@"SHF_NOTE_NV_TKINFO"
	.tkinfo
        /*0018*/ 	.word	0x00000002
        /*0030*/ 	.string	""
        /*0030*/ 	.string	"ptxas"
        /*0030*/ 	.string	"Cuda compilation tools, release 13.0, V13.0.88"
        /*0030*/ 	.string	"Build cuda_13.0.r13.0/compiler.36424714_0"
        /*0030*/ 	.string	"-arch sm_100 -m 64 "



//--------------------- .note.nv.cuinfo           --------------------------
	.section	.note.nv.cuinfo,"",@"SHT_NOTE"
	.sectionflags	@"SHF_NOTE_NV_CUINFO"
        /*0018*/ 	.short	0x0002
        /*001a*/ 	.short	0x0064
        /*001c*/ 	.short	0x0082
	.zero		2


//--------------------- .nv.info                  --------------------------
	.section	.nv.info,"",@"SHT_CUDA_INFO"
	.align	4


	//----- nvinfo : EIATTR_REGCOUNT
	.align		4
        /*0000*/ 	.byte	0x04, 0x2f
        /*0002*/ 	.short	(.L_1 - .L_0)
	.align		4
.L_0:
        /*0004*/ 	.word	index@(_Z19fuzzyEdgeExtract3x3PiS_S_)
        /*0008*/ 	.word	0x0000001e


	//----- nvinfo : EIATTR_FRAME_SIZE
	.align		4
.L_1:
        /*000c*/ 	.byte	0x04, 0x11
        /*000e*/ 	.short	(.L_3 - .L_2)
	.align		4
.L_2:
        /*0010*/ 	.word	index@($__internal_0_$__cuda_sm3x_div_rn_noftz_f32_slowpath)
        /*0014*/ 	.word	0x00001800


	//----- nvinfo : EIATTR_FRAME_SIZE
	.align		4
.L_3:
        /*0018*/ 	.byte	0x04, 0x11
        /*001a*/ 	.short	(.L_5 - .L_4)
	.align		4
.L_4:
        /*001c*/ 	.word	index@(_Z19fuzzyEdgeExtract3x3PiS_S_)
        /*0020*/ 	.word	0x00001800


	//----- nvinfo : EIATTR_MIN_STACK_SIZE
	.align		4
.L_5:
        /*0024*/ 	.byte	0x04, 0x12
        /*0026*/ 	.short	(.L_7 - .L_6)
	.align		4
.L_6:
        /*0028*/ 	.word	index@(_Z19fuzzyEdgeExtract3x3PiS_S_)
        /*002c*/ 	.word	0x00001800
.L_7:


//--------------------- .nv.compat                --------------------------
	.section	.nv.compat,"",@"SHT_CUDA_COMPAT_INFO"
	.align	4
        /*0000*/ 	.byte	0x02, 0x09, 0x00, 0x00, 0x02, 0x02, 0x01, 0x00, 0x02, 0x05, 0x05, 0x00, 0x03, 0x07, 0x01, 0x01
        /*0010*/ 	.byte	0x02, 0x03, 0x00, 0x00, 0x02, 0x06, 0x01, 0x00, 0x04, 0x0b, 0x08, 0x00, 0x01, 0x00, 0x00, 0x00
        /*0020*/ 	.byte	0x00, 0x00, 0x00, 0x00


//--------------------- .nv.info._Z19fuzzyEdgeExtract3x3PiS_S_ --------------------------
	.section	.nv.info._Z19fuzzyEdgeExtract3x3PiS_S_,"",@"SHT_CUDA_INFO"
	.sectionflags	@""
	.align	4


	//----- nvinfo : EIATTR_CUDA_API_VERSION
	.align		4
        /*0000*/ 	.byte	0x04, 0x37
        /*0002*/ 	.short	(.L_9 - .L_8)
.L_8:
        /*0004*/ 	.word	0x00000082


	//----- nvinfo : EIATTR_KPARAM_INFO
	.align		4
.L_9:
        /*0008*/ 	.byte	0x04, 0x17
        /*000a*/ 	.short	(.L_11 - .L_10)
.L_10:
        /*000c*/ 	.word	0x00000000
        /*0010*/ 	.short	0x0002
        /*0012*/ 	.short	0x0010
        /*0014*/ 	.byte	0x00, 0xf5, 0x21, 0x00


	//----- nvinfo : EIATTR_KPARAM_INFO
	.align		4
.L_11:
        /*0018*/ 	.byte	0x04, 0x17
        /*001a*/ 	.short	(.L_13 - .L_12)
.L_12:
        /*001c*/ 	.word	0x00000000
        /*0020*/ 	.short	0x0001
        /*0022*/ 	.short	0x0008
        /*0024*/ 	.byte	0x00, 0xf5, 0x21, 0x00


	//----- nvinfo : EIATTR_KPARAM_INFO
	.align		4
.L_13:
        /*0028*/ 	.byte	0x04, 0x17
        /*002a*/ 	.short	(.L_15 - .L_14)
.L_14:
        /*002c*/ 	.word	0x00000000
        /*0030*/ 	.short	0x0000
        /*0032*/ 	.short	0x0000
        /*0034*/ 	.byte	0x00, 0xf5, 0x21, 0x00


	//----- nvinfo : EIATTR_SPARSE_MMA_MASK
	.align		4
.L_15:
        /*0038*/ 	.byte	0x03, 0x50
        /*003a*/ 	.short	0x0000


	//----- nvinfo : EIATTR_MAXREG_COUNT
	.align		4
        /*003c*/ 	.byte	0x03, 0x1b
        /*003e*/ 	.short	0x00ff


	//----- nvinfo : EIATTR_MERCURY_ISA_VERSION
	.align		4
        /*0040*/ 	.byte	0x03, 0x5f
        /*0042*/ 	.short	0x0101


	//----- nvinfo : EIATTR_VRC_CTA_INIT_COUNT
	.align		4
        /*0044*/ 	.byte	0x02, 0x4a
	.zero		1
	.zero		1


	//----- nvinfo : EIATTR_EXIT_INSTR_OFFSETS
	.align		4
        /*0048*/ 	.byte	0x04, 0x1c
        /*004a*/ 	.short	(.L_17 - .L_16)


	//   ....[0]....
.L_16:
        /*004c*/ 	.word	0x00000160


	//   ....[1]....
        /*0050*/ 	.word	0x00000190


	//   ....[2]....
        /*0054*/ 	.word	0x00004970


	//----- nvinfo : EIATTR_CRS_STACK_SIZE
	.align		4
.L_17:
        /*0058*/ 	.byte	0x04, 0x1e
        /*005a*/ 	.short	(.L_19 - .L_18)
.L_18:
        /*005c*/ 	.word	0x00000000


	//----- nvinfo : EIATTR_CBANK_PARAM_SIZE
	.align		4
.L_19:
        /*0060*/ 	.byte	0x03, 0x19
        /*0062*/ 	.short	0x0018


	//----- nvinfo : EIATTR_PARAM_CBANK
	.align		4
        /*0064*/ 	.byte	0x04, 0x0a
        /*0066*/ 	.short	(.L_21 - .L_20)
	.align		4
.L_20:
        /*0068*/ 	.word	index@(.nv.constant0._Z19fuzzyEdgeExtract3x3PiS_S_)
        /*006c*/ 	.short	0x0380
        /*006e*/ 	.short	0x0018


	//----- nvinfo : EIATTR_SW_WAR
	.align		4
.L_21:
        /*0070*/ 	.byte	0x04, 0x36
        /*0072*/ 	.short	(.L_23 - .L_22)
.L_22:
        /*0074*/ 	.word	0x00000008
.L_23:


//--------------------- .nv.callgraph             --------------------------
	.section	.nv.callgraph,"",@"SHT_CUDA_CALLGRAPH"
	.align	4
	.sectionentsize	8
	.align		4
        /*0000*/ 	.word	0x00000000
	.align		4
        /*0004*/ 	.word	0xffffffff
	.align		4
        /*0008*/ 	.word	0x00000000
	.align		4
        /*000c*/ 	.word	0xfffffffe
	.align		4
        /*0010*/ 	.word	0x00000000
	.align		4
        /*0014*/ 	.word	0xfffffffd
	.align		4
        /*0018*/ 	.word	0x00000000
	.align		4
        /*001c*/ 	.word	0xfffffffc


//--------------------- .text._Z19fuzzyEdgeExtract3x3PiS_S_ --------------------------
	.section	.text._Z19fuzzyEdgeExtract3x3PiS_S_,"ax",@progbits
	.align	128
        .global         _Z19fuzzyEdgeExtract3x3PiS_S_
        .type           _Z19fuzzyEdgeExtract3x3PiS_S_,@function
        .size           _Z19fuzzyEdgeExtract3x3PiS_S_,(.L_x_24 - _Z19fuzzyEdgeExtract3x3PiS_S_)
        .other          _Z19fuzzyEdgeExtract3x3PiS_S_,@"STO_CUDA_ENTRY STV_DEFAULT"
_Z19fuzzyEdgeExtract3x3PiS_S_:
.text._Z19fuzzyEdgeExtract3x3PiS_S_:
[----:B------:R-:W0:Y:S08]  /*0000*/  LDC R1, c[0x0][0x37c] ;  /* 0x0000df00ff017b82 */ /* 0x000e300000000800 */
[----:B------:R-:W1:Y:S01]  /*0010*/  LDC.64 R6, c[0x0][0x390] ;  /* 0x0000e400ff067b82 */ /* 0x000e620000000a00 */
[----:B------:R-:W1:Y:S01]  /*0020*/  LDCU.64 UR6, c[0x0][0x358] ;  /* 0x00006b00ff0677ac */ /* 0x000e620008000a00 */
[----:B0-----:R-:W-:Y:S01]  /*0030*/  IADD3 R1, PT, PT, R1, -0x1800, RZ ;  /* 0xffffe80001017810 */ /* 0x001fe20007ffe0ff */
[----:B-1----:R-:W2:Y:S04]  /*0040*/  LDG.E R13, desc[UR6][R6.64+0x4] ;  /* 0x00000406060d7981 */ /* 0x002ea8000c1e1900 */
[----:B------:R-:W3:Y:S01]  /*0050*/  LDG.E R3, desc[UR6][R6.64] ;  /* 0x0000000606037981 */ /* 0x000ee2000c1e1900 */
[----:B------:R-:W0:Y:S01]  /*0060*/  LDC R0, c[0x0][0x360] ;  /* 0x0000d800ff007b82 */ /* 0x000e220000000800 */
[C---:B------:R-:W-:Y:S01]  /*0070*/  R2UR UR15, R1.reuse ;  /* 0x00000000010f72ca */ /* 0x040fe200000e0000 */
[----:B------:R-:W1:Y:S01]  /*0080*/  S2R R9, SR_TID.Y ;  /* 0x0000000000097919 */ /* 0x000e620000002200 */
[----:B------:R-:W0:Y:S05]  /*0090*/  S2R R5, SR_TID.X ;  /* 0x0000000000057919 */ /* 0x000e2a0000002100 */
[----:B------:R-:W1:Y:S08]  /*00a0*/  S2UR UR5, SR_CTAID.Y ;  /* 0x00000000000579c3 */ /* 0x000e700000002600 */
[----:B------:R-:W1:Y:S08]  /*00b0*/  LDC R2, c[0x0][0x364] ;  /* 0x0000d900ff027b82 */ /* 0x000e700000000800 */
[----:B------:R-:W0:Y:S01]  /*00c0*/  S2UR UR4, SR_CTAID.X ;  /* 0x00000000000479c3 */ /* 0x000e220000002500 */
[----:B-1----:R-:W-:Y:S01]  /*00d0*/  IMAD R2, R2, UR5, R9 ;  /* 0x0000000502027c24 */ /* 0x002fe2000f8e0209 */
[----:B------:R-:W-:Y:S01]  /*00e0*/  R2UR UR5, R1 ;  /* 0x00000000010572ca */ /* 0x000fe200000e0000 */
[----:B0-----:R-:W-:-:S12]  /*00f0*/  IMAD R0, R0, UR4, R5 ;  /* 0x0000000400007c24 */ /* 0x001fd8000f8e0205 */
[----:B------:R-:W-:Y:S02]  /*0100*/  UIADD3 UR14, UPT, UPT, UR5, 0x400, URZ ;  /* 0x00000400050e7890 */ /* 0x000fe4000fffe0ff */
[----:B------:R-:W-:Y:S02]  /*0110*/  UIADD3 UR13, UPT, UPT, UR5, 0x800, URZ ;  /* 0x00000800050d7890 */ /* 0x000fe4000fffe0ff */
[----:B------:R-:W-:Y:S02]  /*0120*/  UIADD3 UR12, UPT, UPT, UR5, 0xc00, URZ ;  /* 0x00000c00050c7890 */ /* 0x000fe4000fffe0ff */
[----:B------:R-:W-:Y:S01]  /*0130*/  UIADD3 UR11, UPT, UPT, UR5, 0x1000, URZ ;  /* 0x00001000050b7890 */ /* 0x000fe2000fffe0ff */
[----:B--2---:R-:W-:-:S04]  /*0140*/  ISETP.GE.AND P0, PT, R2, R13, PT ;  /* 0x0000000d0200720c */ /* 0x004fc80003f06270 */
[----:B---3--:R-:W-:-:S13]  /*0150*/  ISETP.GE.OR P0, PT, R0, R3, P0 ;  /* 0x000000030000720c */ /* 0x008fda0000706670 */
[----:B------:R-:W-:Y:S05]  /*0160*/  @P0 EXIT ;  /* 0x000000000000094d */ /* 0x000fea0003800000 */
[----:B------:R-:W-:-:S04]  /*0170*/  ISETP.NE.AND P0, PT, R2, RZ, PT ;  /* 0x000000ff0200720c */ /* 0x000fc80003f05270 */
[----:B------:R-:W-:-:S13]  /*0180*/  ISETP.LT.OR P0, PT, R0, 0x1, !P0 ;  /* 0x000000010000780c */ /* 0x000fda0004701670 */
[----:B------:R-:W-:Y:S05]  /*0190*/  @P0 EXIT ;  /* 0x000000000000094d */ /* 0x000fea0003800000 */
[----:B------:R-:W0:Y:S01]  /*01a0*/  LDC.64 R8, c[0x0][0x388] ;  /* 0x0000e200ff087b82 */ /* 0x000e220000000a00 */
[----:B------:R-:W-:Y:S01]  /*01b0*/  IADD3 R0, PT, PT, R0, -0x1, RZ ;  /* 0xffffffff00007810 */ /* 0x000fe20007ffe0ff */
[----:B------:R-:W2:Y:S04]  /*01c0*/  LDG.E R5, desc[UR6][R6.64+0x8] ;  /* 0x0000080606057981 */ /* 0x000ea8000c1e1900 */
[----:B------:R-:W-:-:S05]  /*01d0*/  IMAD R2, R13, R0, R2 ;  /* 0x000000000d027224 */ /* 0x000fca00078e0202 */
[----:B------:R-:W-:-:S04]  /*01e0*/  IADD3 R0, PT, PT, R13, R2, RZ ;  /* 0x000000020d007210 */ /* 0x000fc80007ffe0ff */
[----:B------:R-:W-:-:S05]  /*01f0*/  IADD3 R11, PT, PT, R0, -0x1, RZ ;  /* 0xffffffff000b7810 */ /* 0x000fca0007ffe0ff */
[----:B0-----:R-:W-:-:S04]  /*0200*/  IMAD.WIDE R10, R11, 0x4, R8 ;  /* 0x000000040b0a7825 */ /* 0x001fc800078e0208 */
[----:B------:R-:W-:Y:S01]  /*0210*/  IMAD.WIDE R8, R2, 0x4, R8 ;  /* 0x0000000402087825 */ /* 0x000fe200078e0208 */
[----:B------:R-:W3:Y:S03]  /*0220*/  LDG.E R3, desc[UR6][R10.64+0x4] ;  /* 0x000004060a037981 */ /* 0x000ee6000c1e1900 */
[----:B------:R-:W-:Y:S01]  /*0230*/  IMAD.WIDE R12, R13, 0x4, R10 ;  /* 0x000000040d0c7825 */ /* 0x000fe200078e020a */
[----:B------:R-:W4:Y:S04]  /*0240*/  LDG.E R4, desc[UR6][R10.64] ;  /* 0x000000060a047981 */ /* 0x000f28000c1e1900 */
[----:B------:R-:W3:Y:S04]  /*0250*/  LDG.E R8, desc[UR6][R8.64] ;  /* 0x0000000608087981 */ /* 0x000ee8000c1e1900 */
[----:B------:R-:W5:Y:S04]  /*0260*/  LDG.E R2, desc[UR6][R10.64+0x8] ;  /* 0x000008060a027981 */ /* 0x000f68000c1e1900 */
[----:B------:R-:W5:Y:S01]  /*0270*/  LDG.E R12, desc[UR6][R12.64+0x4] ;  /* 0x000004060c0c7981 */ /* 0x000f62000c1e1900 */
[----:B------:R-:W-:Y:S01]  /*0280*/  BSSY.RECONVERGENT B0, `(.L_x_0) ;  /* 0x0000038000007945 */ /* 0x000fe20003800200 */
[----:B--2---:R-:W-:-:S04]  /*0290*/  SHF.L.U32 R16, R5, 0x1, RZ ;  /* 0x0000000105107819 */ /* 0x004fc800000006ff */
[-C--:B------:R-:W-:Y:S01]  /*02a0*/  I2FP.F32.S32 R6, R16.reuse ;  /* 0x0000001000067245 */ /* 0x080fe20000201400 */
[----:B------:R-:W-:Y:S01]  /*02b0*/  IMAD R5, R5, R16, RZ ;  /* 0x0000001005057224 */ /* 0x000fe200078e02ff */
[----:B---3--:R-:W-:-:S04]  /*02c0*/  IADD3 R14, PT, PT, R8, -R3, RZ ;  /* 0x80000003080e7210 */ /* 0x008fc80007ffe0ff */
[----:B------:R-:W-:-:S04]  /*02d0*/  I2FP.F32.S32 R7, R14 ;  /* 0x0000000e00077245 */ /* 0x000fc80000201400 */
[----:B------:R-:W-:Y:S02]  /*02e0*/  FSETP.GT.AND P3, PT, |R7|, R6, PT ;  /* 0x000000060700720b */ /* 0x000fe40003f64200 */
[----:B----4-:R-:W-:Y:S02]  /*02f0*/  IADD3 R4, PT, PT, R4, -R3, RZ ;  /* 0x8000000304047210 */ /* 0x010fe40007ffe0ff */
[C---:B-----5:R-:W-:Y:S02]  /*0300*/  IADD3 R2, PT, PT, -R3.reuse, R2, RZ ;  /* 0x0000000203027210 */ /* 0x060fe40007ffe1ff */
[----:B------:R-:W-:Y:S02]  /*0310*/  IADD3 R3, PT, PT, -R3, R12, RZ ;  /* 0x0000000c03037210 */ /* 0x000fe40007ffe1ff */
[----:B------:R-:W-:Y:S02]  /*0320*/  I2FP.F32.S32 R9, R4 ;  /* 0x0000000400097245 */ /* 0x000fe40000201400 */
[----:B------:R-:W-:-:S02]  /*0330*/  I2FP.F32.S32 R15, R2 ;  /* 0x00000002000f7245 */ /* 0x000fc40000201400 */
[----:B------:R-:W-:Y:S02]  /*0340*/  I2FP.F32.S32 R11, R3 ;  /* 0x00000003000b7245 */ /* 0x000fe40000201400 */
[-C--:B------:R-:W-:Y:S02]  /*0350*/  FSETP.GT.AND P2, PT, |R9|, R6.reuse, PT ;  /* 0x000000060900720b */ /* 0x080fe40003f44200 */
[-C--:B------:R-:W-:Y:S02]  /*0360*/  FSETP.GT.AND P1, PT, |R15|, R6.reuse, PT ;  /* 0x000000060f00720b */ /* 0x080fe40003f24200 */
[----:B------:R-:W-:Y:S01]  /*0370*/  FSETP.GT.AND P0, PT, |R11|, R6, PT ;  /* 0x000000060b00720b */ /* 0x000fe20003f04200 */
[----:B------:R-:W-:Y:S01]  /*0380*/  HFMA2 R6, -RZ, RZ, 0, 0 ;  /* 0x00000000ff067431 */ /* 0x000fe200000001ff */
[----:B------:R-:W-:Y:S11]  /*0390*/  @P3 BRA `(.L_x_1) ;  /* 0x0000000000983947 */ /* 0x000ff60003800000 */
[-C--:B------:R-:W-:Y:S01]  /*03a0*/  IABS R9, R5.reuse ;  /* 0x0000000500097213 */ /* 0x080fe20000000000 */
[----:B------:R-:W-:Y:S01]  /*03b0*/  IMAD R14, R14, R14, RZ ;  /* 0x0000000e0e0e7224 */ /* 0x000fe200078e02ff */
[----:B------:R-:W-:Y:S02]  /*03c0*/  IABS R12, R5 ;  /* 0x00000005000c7213 */ /* 0x000fe40000000000 */
[----:B------:R-:W0:Y:S02]  /*03d0*/  I2F.RP R8, R9 ;  /* 0x0000000900087306 */ /* 0x000e240000209400 */
[----:B------:R-:W-:-:S06]  /*03e0*/  IADD3 R12, PT, PT, RZ, -R12, RZ ;  /* 0x8000000cff0c7210 */ /* 0x000fcc0007ffe0ff */
[----:B0-----:R-:W0:Y:S02]  /*03f0*/  MUFU.RCP R8, R8 ;  /* 0x0000000800087308 */ /* 0x001e240000001000 */
[----:B0-----:R-:W-:Y:S02]  /*0400*/  IADD3 R6, PT, PT, R8, 0xffffffe, RZ ;  /* 0x0ffffffe08067810 */ /* 0x001fe40007ffe0ff */
[----:B------:R-:W-:-:S04]  /*0410*/  IABS R8, R14 ;  /* 0x0000000e00087213 */ /* 0x000fc80000000000 */
[----:B------:R0:W1:Y:S01]  /*0420*/  F2I.FTZ.U32.TRUNC.NTZ R7, R6 ;  /* 0x0000000600077305 */ /* 0x000062000021f000 */
[----:B------:R-:W-:Y:S02]  /*0430*/  IADD3 R14, PT, PT, -R14, RZ, RZ ;  /* 0x000000ff0e0e7210 */ /* 0x000fe40007ffe1ff */
[----:B0-----:R-:W-:Y:S02]  /*0440*/  MOV R6, RZ ;  /* 0x000000ff00067202 */ /* 0x001fe40000000f00 */
[----:B-1----:R-:W-:-:S05]  /*0450*/  IADD3 R10, PT, PT, RZ, -R7, RZ ;  /* 0x80000007ff0a7210 */ /* 0x002fca0007ffe0ff */
[----:B------:R-:W-:-:S04]  /*0460*/  IMAD R11, R10, R9, RZ ;  /* 0x000000090a0b7224 */ /* 0x000fc800078e02ff */
[----:B------:R-:W-:Y:S01]  /*0470*/  IMAD.HI.U32 R7, R7, R11, R6 ;  /* 0x0000000b07077227 */ /* 0x000fe200078e0006 */
[----:B------:R-:W-:-:S05]  /*0480*/  MOV R6, R12 ;  /* 0x0000000c00067202 */ /* 0x000fca0000000f00 */
[----:B------:R-:W-:-:S04]  /*0490*/  IMAD.HI.U32 R7, R7, R8, RZ ;  /* 0x0000000807077227 */ /* 0x000fc800078e00ff */
[----:B------:R-:W-:-:S05]  /*04a0*/  IMAD R6, R7, R6, R8 ;  /* 0x0000000607067224 */ /* 0x000fca00078e0208 */
[----:B------:R-:W-:-:S13]  /*04b0*/  ISETP.GT.U32.AND P4, PT, R9, R6, PT ;  /* 0x000000060900720c */ /* 0x000fda0003f84070 */
[-C--:B------:R-:W-:Y:S02]  /*04c0*/  @!P4 IADD3 R6, PT, PT, R6, -R9.reuse, RZ ;  /* 0x800000090606c210 */ /* 0x080fe40007ffe0ff */
[----:B------:R-:W-:Y:S02]  /*04d0*/  @!P4 IADD3 R7, PT, PT, R7, 0x1, RZ ;  /* 0x000000010707c810 */ /* 0x000fe40007ffe0ff */
[----:B------:R-:W-:Y:S02]  /*04e0*/  ISETP.GE.U32.AND P3, PT, R6, R9, PT ;  /* 0x000000090600720c */ /* 0x000fe40003f66070 */
[----:B------:R-:W-:Y:S02]  /*04f0*/  LOP3.LUT R6, R14, R5, RZ, 0x3c, !PT ;  /* 0x000000050e067212 */ /* 0x000fe400078e3cff */
[----:B------:R-:W-:Y:S02]  /*0500*/  ISETP.NE.AND P4, PT, R5, RZ, PT ;  /* 0x000000ff0500720c */ /* 0x000fe40003f85270 */
[----:B------:R-:W-:-:S02]  /*0510*/  ISETP.GE.AND P5, PT, R6, RZ, PT ;  /* 0x000000ff0600720c */ /* 0x000fc40003fa6270 */
[----:B------:R-:W-:Y:S02]  /*0520*/  MOV R6, 0x3bbb989d ;  /* 0x3bbb989d00067802 */ /* 0x000fe40000000f00 */
[----:B------:R-:W-:-:S03]  /*0530*/  MOV R9, 0x437c0000 ;  /* 0x437c000000097802 */ /* 0x000fc60000000f00 */
[----:B------:R-:W-:-:S06]  /*0540*/  @P3 IADD3 R7, PT, PT, R7, 0x1, RZ ;  /* 0x0000000107073810 */ /* 0x000fcc0007ffe0ff */
[----:B------:R-:W-:Y:S02]  /*0550*/  @!P5 IADD3 R7, PT, PT, -R7, RZ, RZ ;  /* 0x000000ff0707d210 */ /* 0x000fe40007ffe1ff */
[----:B------:R-:W-:-:S04]  /*0560*/  @!P4 LOP3.LUT R7, RZ, R5, RZ, 0x33, !PT ;  /* 0x00000005ff07c212 */ /* 0x000fc800078e33ff */
[----:B------:R-:W-:-:S05]  /*0570*/  I2FP.F32.S32 R7, R7 ;  /* 0x0000000700077245 */ /* 0x000fca0000201400 */
[----:B------:R-:W-:-:S04]  /*0580*/  FFMA.SAT R6, R7, R6, 0.5 ;  /* 0x3f00000007067423 */ /* 0x000fc80000002006 */
[----:B------:R-:W-:-:S04]  /*0590*/  FFMA.RM R6, R6, R9, 12582913 ;  /* 0x4b40000106067423 */ /* 0x000fc80000004009 */
[C---:B------:R-:W-:Y:S01]  /*05a0*/  FADD R8, R6.reuse, -12583039 ;  /* 0xcb40007f06087421 */ /* 0x040fe20000000000 */
[----:B------:R-:W-:-:S03]  /*05b0*/  SHF.L.U32 R6, R6, 0x17, RZ ;  /* 0x0000001706067819 */ /* 0x000fc600000006ff */
[----:B------:R-:W-:-:S04]  /*05c0*/  FFMA R8, R7, 1.4426950216293334961, -R8 ;  /* 0x3fb8aa3b07087823 */ /* 0x000fc80000000808 */
[----:B------:R-:W-:-:S04]  /*05d0*/  FFMA R8, R7, 1.925963033500011079e-08, R8 ;  /* 0x32a5706007087823 */ /* 0x000fc80000000008 */
[----:B------:R-:W0:Y:S02]  /*05e0*/  MUFU.EX2 R7, R8 ;  /* 0x0000000800077308 */ /* 0x000e240000000800 */
[----:B0-----:R-:W-:-:S07]  /*05f0*/  FMUL R6, R6, R7 ;  /* 0x0000000706067220 */ /* 0x001fce0000400000 */
.L_x_1:
[----:B------:R-:W-:Y:S05]  /*0600*/  BSYNC.RECONVERGENT B0 ;  /* 0x0000000000007941 */ /* 0x000fea0003800200 */
.L_x_0:
[----:B------:R-:W-:Y:S01]  /*0610*/  BSSY.RECONVERGENT B0, `(.L_x_2) ;  /* 0x000002a000007945 */ /* 0x000fe20003800200 */
[----:B------:R-:W-:-:S03]  /*0620*/  MOV R7, RZ ;  /* 0x000000ff00077202 */ /* 0x000fc60000000f00 */
[----:B------:R-:W-:Y:S05]  /*0630*/  @P2 BRA `(.L_x_3) ;  /* 0x00000000009c2947 */ /* 0x000fea0003800000 */
[-C--:B------:R-:W-:Y:S01]  /*0640*/  IABS R11, R5.reuse ;  /* 0x00000005000b7213 */ /* 0x080fe20000000000 */
[----:B------:R-:W-:Y:S01]  /*0650*/  IMAD R4, R4, R4, RZ ;  /* 0x0000000404047224 */ /* 0x000fe200078e02ff */
[----:B------:R-:W-:Y:S02]  /*0660*/  IABS R12, R5 ;  /* 0x00000005000c7213 */ /* 0x000fe40000000000 */
[----:B------:R-:W0:Y:S02]  /*0670*/  I2F.RP R7, R11 ;  /* 0x0000000b00077306 */ /* 0x000e240000209400 */
[----:B------:R-:W-:Y:S02]  /*0680*/  IABS R10, R4 ;  /* 0x00000004000a7213 */ /* 0x000fe40000000000 */
[----:B------:R-:W-:Y:S02]  /*0690*/  IADD3 R12, PT, PT, RZ, -R12, RZ ;  /* 0x8000000cff0c7210 */ /* 0x000fe40007ffe0ff */
[----:B------:R-:W-:-:S04]  /*06a0*/  IADD3 R4, PT, PT, -R4, RZ, RZ ;  /* 0x000000ff04047210 */ /* 0x000fc80007ffe1ff */
[----:B------:R-:W-:-:S04]  /*06b0*/  LOP3.LUT R4, R4, R5, RZ, 0x3c, !PT ;  /* 0x0000000504047212 */ /* 0x000fc800078e3cff */
[----:B------:R-:W-:Y:S01]  /*06c0*/  ISETP.GE.AND P4, PT, R4, RZ, PT ;  /* 0x000000ff0400720c */ /* 0x000fe20003f86270 */
[----:B0-----:R-:W0:Y:S01]  /*06d0*/  MUFU.RCP R7, R7 ;  /* 0x0000000700077308 */ /* 0x001e220000001000 */
[----:B------:R-:W-:Y:S01]  /*06e0*/  HFMA2 R4, -RZ, RZ, 0.96630859375, -0.0022525787353515625 ;  /* 0x3bbb989dff047431 */ /* 0x000fe200000001ff */
[----:B0-----:R-:W-:-:S06]  /*06f0*/  IADD3 R9, PT, PT, R7, 0xffffffe, RZ ;  /* 0x0ffffffe07097810 */ /* 0x001fcc0007ffe0ff */
[----:B------:R-:W0:Y:S02]  /*0700*/  F2I.FTZ.U32.TRUNC.NTZ R9, R9 ;  /* 0x0000000900097305 */ /* 0x000e24000021f000 */
[----:B0-----:R-:W-:-:S05]  /*0710*/  IADD3 R8, PT, PT, RZ, -R9, RZ ;  /* 0x80000009ff087210 */ /* 0x001fca0007ffe0ff */
[----:B------:R-:W-:Y:S02]  /*0720*/  IMAD R13, R8, R11, RZ ;  /* 0x0000000b080d7224 */ /* 0x000fe400078e02ff */
[----:B------:R-:W-:-:S05]  /*0730*/  HFMA2 R8, -RZ, RZ, 0, 0 ;  /* 0x00000000ff087431 */ /* 0x000fca00000001ff */
[----:B------:R-:W-:Y:S01]  /*0740*/  IMAD.HI.U32 R13, R9, R13, R8 ;  /* 0x0000000d090d7227 */ /* 0x000fe200078e0008 */
[----:B------:R-:W-:Y:S02]  /*0750*/  MOV R8, R10 ;  /* 0x0000000a00087202 */ /* 0x000fe40000000f00 */
[----:B------:R-:W-:-:S03]  /*0760*/  MOV R9, R12 ;  /* 0x0000000c00097202 */ /* 0x000fc60000000f00 */
[----:B------:R-:W-:-:S04]  /*0770*/  IMAD.HI.U32 R7, R13, R8, RZ ;  /* 0x000000080d077227 */ /* 0x000fc800078e00ff */
[----:B------:R-:W-:Y:S01]  /*0780*/  IMAD R8, R7, R9, R8 ;  /* 0x0000000907087224 */ /* 0x000fe200078e0208 */
[----:B------:R-:W-:-:S04]  /*0790*/  MOV R9, 0x437c0000 ;  /* 0x437c000000097802 */ /* 0x000fc80000000f00 */
[----:B------:R-:W-:-:S13]  /*07a0*/  ISETP.GT.U32.AND P3, PT, R11, R8, PT ;  /* 0x000000080b00720c */ /* 0x000fda0003f64070 */
[-C--:B------:R-:W-:Y:S02]  /*07b0*/  @!P3 IADD3 R8, PT, PT, R8, -R11.reuse, RZ ;  /* 0x8000000b0808b210 */ /* 0x080fe40007ffe0ff */
[----:B------:R-:W-:Y:S02]  /*07c0*/  @!P3 IADD3 R7, PT, PT, R7, 0x1, RZ ;  /* 0x000000010707b810 */ /* 0x000fe40007ffe0ff */
[----:B------:R-:W-:Y:S02]  /*07d0*/  ISETP.GE.U32.AND P2, PT, R8, R11, PT ;  /* 0x0000000b0800720c */ /* 0x000fe40003f46070 */
[----:B------:R-:W-:-:S11]  /*07e0*/  ISETP.NE.AND P3, PT, R5, RZ, PT ;  /* 0x000000ff0500720c */ /* 0x000fd60003f65270 */
[----:B------:R-:W-:-:S04]  /*07f0*/  @P2 IADD3 R7, PT, PT, R7, 0x1, RZ ;  /* 0x0000000107072810 */ /* 0x000fc80007ffe0ff */
        /* <DEDUP_REMOVED lines=11> */
.L_x_3:
[----:B------:R-:W-:Y:S05]  /*08b0*/  BSYNC.RECONVERGENT B0 ;  /* 0x0000000000007941 */ /* 0x000fea0003800200 */
.L_x_2:
[----:B------:R-:W-:Y:S01]  /*08c0*/  BSSY.RECONVERGENT B0, `(.L_x_4) ;  /* 0x000002a000007945 */ /* 0x000fe20003800200 */
[----:B------:R-:W-:Y:S01]  /*08d0*/  HFMA2 R4, -RZ, RZ, 0, 0 ;  /* 0x00000000ff047431 */ /* 0x000fe200000001ff */
[----:B------:R-:W-:Y:S02]  /*08e0*/  MOV R9, RZ ;  /* 0x000000ff00097202 */ /* 0x000fe40000000f00 */
[----:B------:R-:W-:Y:S05]  /*08f0*/  @P1 BRA `(.L_x_5) ;  /* 0x0000000000981947 */ /* 0x000fea0003800000 */
[-C--:B------:R-:W-:Y:S01]  /*0900*/  IABS R10, R5.reuse ;  /* 0x00000005000a7213 */ /* 0x080fe20000000000 */
[----:B------:R-:W-:Y:S01]  /*0910*/  IMAD R2, R2, R2, RZ ;  /* 0x0000000202027224 */ /* 0x000fe200078e02ff */
[----:B------:R-:W-:Y:S02]  /*0920*/  IABS R12, R5 ;  /* 0x00000005000c7213 */ /* 0x000fe40000000000 */
[----:B------:R-:W0:Y:S02]  /*0930*/  I2F.RP R11, R10 ;  /* 0x0000000a000b7306 */ /* 0x000e240000209400 */
[----:B------:R-:W-:Y:S02]  /*0940*/  IABS R14, R2 ;  /* 0x00000002000e7213 */ /* 0x000fe40000000000 */
[----:B------:R-:W-:-:S04]  /*0950*/  IADD3 R2, PT, PT, -R2, RZ, RZ ;  /* 0x000000ff02027210 */ /* 0x000fc80007ffe1ff */
[----:B------:R-:W-:-:S04]  /*0960*/  LOP3.LUT R2, R2, R5, RZ, 0x3c, !PT ;  /* 0x0000000502027212 */ /* 0x000fc800078e3cff */
[----:B------:R-:W-:Y:S01]  /*0970*/  ISETP.GE.AND P3, PT, R2, RZ, PT ;  /* 0x000000ff0200720c */ /* 0x000fe20003f66270 */
[----:B0-----:R-:W0:Y:S02]  /*0980*/  MUFU.RCP R11, R11 ;  /* 0x0000000b000b7308 */ /* 0x001e240000001000 */
[----:B0-----:R-:W-:Y:S02]  /*0990*/  IADD3 R8, PT, PT, R11, 0xffffffe, RZ ;  /* 0x0ffffffe0b087810 */ /* 0x001fe40007ffe0ff */
[----:B------:R-:W-:-:S04]  /*09a0*/  IADD3 R11, PT, PT, RZ, -R12, RZ ;  /* 0x8000000cff0b7210 */ /* 0x000fc80007ffe0ff */
[----:B------:R0:W1:Y:S02]  /*09b0*/  F2I.FTZ.U32.TRUNC.NTZ R9, R8 ;  /* 0x0000000800097305 */ /* 0x000064000021f000 */
[----:B0-----:R-:W-:Y:S02]  /*09c0*/  MOV R8, RZ ;  /* 0x000000ff00087202 */ /* 0x001fe40000000f00 */
[----:B-1----:R-:W-:-:S05]  /*09d0*/  IADD3 R13, PT, PT, RZ, -R9, RZ ;  /* 0x80000009ff0d7210 */ /* 0x002fca0007ffe0ff */
[----:B------:R-:W-:-:S04]  /*09e0*/  IMAD R13, R13, R10, RZ ;  /* 0x0000000a0d0d7224 */ /* 0x000fc800078e02ff */
[----:B------:R-:W-:Y:S01]  /*09f0*/  IMAD.HI.U32 R12, R9, R13, R8 ;  /* 0x0000000d090c7227 */ /* 0x000fe200078e0008 */
[----:B------:R-:W-:-:S05]  /*0a00*/  MOV R9, R14 ;  /* 0x0000000e00097202 */ /* 0x000fca0000000f00 */
[----:B------:R-:W-:-:S04]  /*0a10*/  IMAD.HI.U32 R8, R12, R9, RZ ;  /* 0x000000090c087227 */ /* 0x000fc800078e00ff */
[----:B------:R-:W-:Y:S01]  /*0a20*/  IMAD R9, R8, R11, R9 ;  /* 0x0000000b08097224 */ /* 0x000fe200078e0209 */
[----:B------:R-:W-:-:S04]  /*0a30*/  MOV R11, 0x437c0000 ;  /* 0x437c0000000b7802 */ /* 0x000fc80000000f00 */
[----:B------:R-:W-:-:S13]  /*0a40*/  ISETP.GT.U32.AND P2, PT, R10, R9, PT ;  /* 0x000000090a00720c */ /* 0x000fda0003f44070 */
[-C--:B------:R-:W-:Y:S02]  /*0a50*/  @!P2 IADD3 R9, PT, PT, R9, -R10.reuse, RZ ;  /* 0x8000000a0909a210 */ /* 0x080fe40007ffe0ff */
[----:B------:R-:W-:Y:S02]  /*0a60*/  @!P2 IADD3 R8, PT, PT, R8, 0x1, RZ ;  /* 0x000000010808a810 */ /* 0x000fe40007ffe0ff */
[----:B------:R-:W-:Y:S02]  /*0a70*/  ISETP.GE.U32.AND P1, PT, R9, R10, PT ;  /* 0x0000000a0900720c */ /* 0x000fe40003f26070 */
[----:B------:R-:W-:Y:S02]  /*0a80*/  ISETP.NE.AND P2, PT, R5, RZ, PT ;  /* 0x000000ff0500720c */ /* 0x000fe40003f45270 */
[----:B------:R-:W-:-:S09]  /*0a90*/  MOV R9, 0x3bbb989d ;  /* 0x3bbb989d00097802 */ /* 0x000fd20000000f00 */
        /* <DEDUP_REMOVED lines=12> */
.L_x_5:
[----:B------:R-:W-:Y:S05]  /*0b60*/  BSYNC.RECONVERGENT B0 ;  /* 0x0000000000007941 */ /* 0x000fea0003800200 */
.L_x_4:
[----:B------:R-:W-:Y:S04]  /*0b70*/  BSSY.RECONVERGENT B0, `(.L_x_6) ;  /* 0x0000029000007945 */ /* 0x000fe80003800200 */
[----:B------:R-:W-:Y:S05]  /*0b80*/  @P0 BRA `(.L_x_7) ;  /* 0x00000000009c0947 */ /* 0x000fea0003800000 */
[----:B------:R-:W-:Y:S01]  /*0b90*/  IABS R13, R5 ;  /* 0x00000005000d7213 */ /* 0x000fe20000000000 */
[----:B------:R-:W-:Y:S01]  /*0ba0*/  IMAD R3, R3, R3, RZ ;  /* 0x0000000303037224 */ /* 0x000fe200078e02ff */
[----:B------:R-:W-:Y:S02]  /*0bb0*/  IABS R8, R5 ;  /* 0x0000000500087213 */ /* 0x000fe40000000000 */
[----:B------:R-:W0:Y:S02]  /*0bc0*/  I2F.RP R2, R13 ;  /* 0x0000000d00027306 */ /* 0x000e240000209400 */
[----:B------:R-:W-:-:S06]  /*0bd0*/  IADD3 R8, PT, PT, RZ, -R8, RZ ;  /* 0x80000008ff087210 */ /* 0x000fcc0007ffe0ff */
[----:B0-----:R-:W0:Y:S02]  /*0be0*/  MUFU.RCP R2, R2 ;  /* 0x0000000200027308 */ /* 0x001e240000001000 */
[----:B0-----:R-:W-:-:S06]  /*0bf0*/  IADD3 R10, PT, PT, R2, 0xffffffe, RZ ;  /* 0x0ffffffe020a7810 */ /* 0x001fcc0007ffe0ff */
[----:B------:R0:W1:Y:S02]  /*0c00*/  F2I.FTZ.U32.TRUNC.NTZ R11, R10 ;  /* 0x0000000a000b7305 */ /* 0x000064000021f000 */
[----:B0-----:R-:W-:Y:S01]  /*0c10*/  HFMA2 R10, -RZ, RZ, 0, 0 ;  /* 0x00000000ff0a7431 */ /* 0x001fe200000001ff */
[----:B-1----:R-:W-:-:S05]  /*0c20*/  IADD3 R4, PT, PT, RZ, -R11, RZ ;  /* 0x8000000bff047210 */ /* 0x002fca0007ffe0ff */
[----:B------:R-:W-:Y:S01]  /*0c30*/  IMAD R15, R4, R13, RZ ;  /* 0x0000000d040f7224 */ /* 0x000fe200078e02ff */
[----:B------:R-:W-:-:S03]  /*0c40*/  IABS R4, R3 ;  /* 0x0000000300047213 */ /* 0x000fc60000000000 */
[----:B------:R-:W-:Y:S01]  /*0c50*/  IMAD.HI.U32 R2, R11, R15, R10 ;  /* 0x0000000f0b027227 */ /* 0x000fe200078e000a */
[----:B------:R-:W-:Y:S02]  /*0c60*/  MOV R11, R4 ;  /* 0x00000004000b7202 */ /* 0x000fe40000000f00 */
[----:B------:R-:W-:Y:S02]  /*0c70*/  MOV R4, R8 ;  /* 0x0000000800047202 */ /* 0x000fe40000000f00 */
[----:B------:R-:W-:Y:S01]  /*0c80*/  IADD3 R8, PT, PT, -R3, RZ, RZ ;  /* 0x000000ff03087210 */ /* 0x000fe20007ffe1ff */
[----:B------:R-:W-:-:S03]  /*0c90*/  IMAD.HI.U32 R2, R2, R11, RZ ;  /* 0x0000000b02027227 */ /* 0x000fc600078e00ff */
[----:B------:R-:W-:Y:S01]  /*0ca0*/  LOP3.LUT R3, R8, R5, RZ, 0x3c, !PT ;  /* 0x0000000508037212 */ /* 0x000fe200078e3cff */
[----:B------:R-:W-:-:S03]  /*0cb0*/  IMAD R4, R2, R4, R11 ;  /* 0x0000000402047224 */ /* 0x000fc600078e020b */
[----:B------:R-:W-:Y:S01]  /*0cc0*/  ISETP.GE.AND P2, PT, R3, RZ, PT ;  /* 0x000000ff0300720c */ /* 0x000fe20003f46270 */
[----:B------:R-:W-:Y:S01]  /*0cd0*/  HFMA2 R3, -RZ, RZ, 0.96630859375, -0.0022525787353515625 ;  /* 0x3bbb989dff037431 */ /* 0x000fe200000001ff */
        /* <DEDUP_REMOVED lines=18> */
.L_x_7:
[----:B------:R-:W-:Y:S05]  /*0e00*/  BSYNC.RECONVERGENT B0 ;  /* 0x0000000000007941 */ /* 0x000fea0003800200 */
.L_x_6:
[----:B------:R-:W-:Y:S01]  /*0e10*/  FSETP.GEU.AND P0, PT, R6, R9, PT ;  /* 0x000000090600720b */ /* 0x000fe20003f0e000 */
[----:B------:R-:W-:Y:S01]  /*0e20*/  HFMA2 R23, -RZ, RZ, 0, 0 ;  /* 0x00000000ff177431 */ /* 0x000fe200000001ff */
[----:B------:R-:W-:Y:S01]  /*0e30*/  FSETP.GEU.AND P1, PT, R9, R4, PT ;  /* 0x000000040900720b */ /* 0x000fe20003f2e000 */
[----:B------:R-:W-:Y:S01]  /*0e40*/  UIADD3 UR10, UPT, UPT, UR11, 0x10, URZ ;  /* 0x000000100b0a7890 */ /* 0x000fe2000fffe0ff */
[----:B------:R-:W-:Y:S01]  /*0e50*/  FSETP.GEU.AND P2, PT, R4, R7, PT ;  /* 0x000000070400720b */ /* 0x000fe20003f4e000 */
[----:B------:R-:W-:Y:S01]  /*0e60*/  UIADD3 UR9, UPT, UPT, UR15, 0x10, URZ ;  /* 0x000000100f097890 */ /* 0x000fe2000fffe0ff */
[----:B------:R-:W-:Y:S01]  /*0e70*/  FSETP.GEU.AND P3, PT, R7, R6, PT ;  /* 0x000000060700720b */ /* 0x000fe20003f6e000 */
[----:B------:R-:W-:Y:S01]  /*0e80*/  UIADD3 UR8, UPT, UPT, UR12, 0x10, URZ ;  /* 0x000000100c087890 */ /* 0x000fe2000fffe0ff */
[----:B------:R-:W-:Y:S01]  /*0e90*/  FSEL R21, R6, R9, !P0 ;  /* 0x0000000906157208 */ /* 0x000fe20004000000 */
[----:B------:R-:W-:Y:S01]  /*0ea0*/  UIADD3 UR5, UPT, UPT, UR14, 0x10, URZ ;  /* 0x000000100e057890 */ /* 0x000fe2000fffe0ff */
[----:B------:R-:W-:Y:S01]  /*0eb0*/  FSEL R20, R9, R4, !P1 ;  /* 0x0000000409147208 */ /* 0x000fe20004800000 */
[----:B------:R-:W-:Y:S01]  /*0ec0*/  UIADD3 UR4, UPT, UPT, UR13, 0x10, URZ ;  /* 0x000000100d047890 */ /* 0x000fe2000fffe0ff */
[----:B------:R-:W-:-:S02]  /*0ed0*/  FSEL R3, R4, R7, !P2 ;  /* 0x0000000704037208 */ /* 0x000fc40005000000 */
[----:B------:R-:W-:Y:S02]  /*0ee0*/  FSEL R2, R7, R6, !P3 ;  /* 0x0000000607027208 */ /* 0x000fe40005800000 */
[----:B------:R-:W-:-:S07]  /*0ef0*/  IADD3 R22, PT, PT, R1, 0x1400, RZ ;  /* 0x0000140001167810 */ /* 0x000fce0007ffe0ff */
.L_x_8:
[C---:B------:R-:W-:Y:S02]  /*0f00*/  ISETP.GE.U32.AND P3, PT, R23.reuse, 0x48, PT ;  /* 0x000000481700780c */ /* 0x040fe40003f66070 */
[----:B0-----:R-:W-:Y:S02]  /*0f10*/  CS2R R18, SRZ ;  /* 0x0000000000127805 */ /* 0x001fe4000001ff00 */
[C---:B------:R-:W-:Y:S02]  /*0f20*/  ISETP.GE.U32.AND P2, PT, R23.reuse, 0x49, PT ;  /* 0x000000491700780c */ /* 0x040fe40003f46070 */
[C---:B------:R-:W-:Y:S02]  /*0f30*/  ISETP.GE.U32.AND P0, PT, R23.reuse, 0x4b, PT ;  /* 0x0000004b1700780c */ /* 0x040fe40003f06070 */
[----:B------:R-:W-:Y:S02]  /*0f40*/  ISETP.GE.U32.AND P1, PT, R23, 0x4a, PT ;  /* 0x0000004a1700780c */ /* 0x000fe40003f26070 */
[----:B------:R-:W-:-:S02]  /*0f50*/  FSEL R15, RZ, 1, P3 ;  /* 0x3f800000ff0f7808 */ /* 0x000fc40001800000 */
[----:B------:R-:W-:Y:S02]  /*0f60*/  FSEL R6, RZ, 1, P2 ;  /* 0x3f800000ff067808 */ /* 0x000fe40001000000 */
[----:B------:R-:W-:Y:S02]  /*0f70*/  FSEL R4, RZ, 1, P0 ;  /* 0x3f800000ff047808 */ /* 0x000fe40000000000 */
[----:B------:R-:W-:Y:S02]  /*0f80*/  FSEL R5, RZ, 1, P1 ;  /* 0x3f800000ff057808 */ /* 0x000fe40000800000 */
[----:B------:R-:W-:Y:S02]  /*0f90*/  FSEL R15, R15, RZ, P3 ;  /* 0x000000ff0f0f7208 */ /* 0x000fe40001800000 */
[----:B------:R-:W-:Y:S02]  /*0fa0*/  FSEL R14, R6, RZ, P2 ;  /* 0x000000ff060e7208 */ /* 0x000fe40001000000 */
[----:B------:R-:W-:-:S02]  /*0fb0*/  FSEL R8, R4, RZ, P0 ;  /* 0x000000ff04087208 */ /* 0x000fc40000000000 */
[----:B------:R-:W-:Y:S02]  /*0fc0*/  FSEL R13, R5, RZ, P1 ;  /* 0x000000ff050d7208 */ /* 0x000fe40000800000 */
[C---:B------:R-:W-:Y:S02]  /*0fd0*/  FSETP.GEU.AND P3, PT, R21.reuse, R15, PT ;  /* 0x0000000f1500720b */ /* 0x040fe40003f6e000 */
[C---:B------:R-:W-:Y:S02]  /*0fe0*/  FSETP.GEU.AND P2, PT, R21.reuse, R14, PT ;  /* 0x0000000e1500720b */ /* 0x040fe40003f4e000 */
[----:B------:R-:W-:Y:S02]  /*0ff0*/  FSETP.GEU.AND P0, PT, R21, R8, PT ;  /* 0x000000081500720b */ /* 0x000fe40003f0e000 */
[----:B------:R-:W-:Y:S02]  /*1000*/  IADD3 R9, PT, PT, R23, -0xf8, RZ ;  /* 0xffffff0817097810 */ /* 0x000fe40007ffe0ff */
[----:B------:R-:W-:-:S02]  /*1010*/  FSETP.GEU.AND P1, PT, R21, R13, PT ;  /* 0x0000000d1500720b */ /* 0x000fc40003f2e000 */
[----:B------:R-:W-:Y:S02]  /*1020*/  FSEL R7, R21, R15, !P3 ;  /* 0x0000000f15077208 */ /* 0x000fe40005800000 */
[----:B------:R-:W-:Y:S02]  /*1030*/  ISETP.GE.U32.AND P3, PT, R23, 0x4b, PT ;  /* 0x0000004b1700780c */ /* 0x000fe40003f66070 */
[C---:B------:R-:W-:Y:S02]  /*1040*/  FSEL R6, R21.reuse, R14, !P2 ;  /* 0x0000000e15067208 */ /* 0x040fe40005000000 */
[----:B------:R-:W-:Y:S02]  /*1050*/  FSEL R4, R21, R8, !P0 ;  /* 0x0000000815047208 */ /* 0x000fe40004000000 */
[----:B------:R-:W-:Y:S02]  /*1060*/  ISETP.NE.AND P2, PT, R23, RZ, PT ;  /* 0x000000ff1700720c */ /* 0x000fe40003f45270 */
[----:B------:R-:W-:-:S02]  /*1070*/  FSEL R5, R21, R13, !P1 ;  /* 0x0000000d15057208 */ /* 0x000fc40004800000 */
[----:B------:R-:W-:Y:S02]  /*1080*/  ISETP.GE.U32.AND P0, PT, R9, -0xb4, PT ;  /* 0xffffff4c0900780c */ /* 0x000fe40003f06070 */
[----:B------:R-:W-:Y:S01]  /*1090*/  FSEL R9, RZ, 1, P3 ;  /* 0x3f800000ff097808 */ /* 0x000fe20001800000 */
[----:B------:R0:W-:Y:S01]  /*10a0*/  STL.128 [UR9+-0x10], R4 ;  /* 0xfffff004ff007987 */ /* 0x0001e20008100c09 */
[-C--:B------:R-:W-:Y:S02]  /*10b0*/  FSETP.GEU.AND P6, PT, R20, R13.reuse, PT ;  /* 0x0000000d1400720b */ /* 0x080fe40003fce000 */
[-C--:B------:R-:W-:Y:S02]  /*10c0*/  FSETP.GEU.AND P4, PT, R3, R13.reuse, PT ;  /* 0x0000000d0300720b */ /* 0x080fe40003f8e000 */
[----:B------:R-:W-:Y:S02]  /*10d0*/  FSEL R16, RZ, 1, P2 ;  /* 0x3f800000ff107808 */ /* 0x000fe40001000000 */
[----:B------:R-:W-:-:S02]  /*10e0*/  FSETP.GEU.AND P5, PT, R2, R13, PT ;  /* 0x0000000d0200720b */ /* 0x000fc40003fae000 */
[CC--:B------:R-:W-:Y:S02]  /*10f0*/  FSETP.GEU.AND P2, PT, R20.reuse, R14.reuse, PT ;  /* 0x0000000e1400720b */ /* 0x0c0fe40003f4e000 */
[----:B------:R-:W-:Y:S02]  /*1100*/  FSEL R12, R9, RZ, P3 ;  /* 0x000000ff090c7208 */ /* 0x000fe40001800000 */
[CC--:B------:R-:W-:Y:S02]  /*1110*/  FSEL R9, R3.reuse, R13.reuse, !P4 ;  /* 0x0000000d03097208 */ /* 0x0c0fe40006000000 */
[-C--:B0-----:R-:W-:Y:S02]  /*1120*/  FSEL R5, R20, R13.reuse, !P6 ;  /* 0x0000000d14057208 */ /* 0x081fe40007000000 */
[----:B------:R-:W-:Y:S02]  /*1130*/  FSETP.GEU.AND P4, PT, R3, R14, PT ;  /* 0x0000000e0300720b */ /* 0x000fe40003f8e000 */
[----:B------:R-:W-:-:S02]  /*1140*/  FSEL R13, R2, R13, !P5 ;  /* 0x0000000d020d7208 */ /* 0x000fc40006800000 */
[----:B------:R-:W-:Y:S02]  /*1150*/  FSETP.GEU.AND P3, PT, R20, R8, PT ;  /* 0x000000081400720b */ /* 0x000fe40003f6e000 */
[-C--:B------:R-:W-:Y:S02]  /*1160*/  FSETP.GEU.AND P5, PT, R2, R14.reuse, PT ;  /* 0x0000000e0200720b */ /* 0x080fe40003fae000 */
[C---:B------:R-:W-:Y:S02]  /*1170*/  FSEL R6, R20.reuse, R14, !P2 ;  /* 0x0000000e14067208 */ /* 0x040fe40005000000 */
[C---:B------:R-:W-:Y:S02]  /*1180*/  FSETP.GEU.AND P2, PT, R3.reuse, R12, PT ;  /* 0x0000000c0300720b */ /* 0x040fe40003f4e000 */
[----:B------:R-:W-:Y:S02]  /*1190*/  FSEL R10, R3, R14, !P4 ;  /* 0x0000000e030a7208 */ /* 0x000fe40006000000 */
[----:B------:R-:W-:-:S02]  /*11a0*/  FSEL R4, R20, R8, !P3 ;  /* 0x0000000814047208 */ /* 0x000fc40005800000 */
[----:B------:R-:W-:Y:S02]  /*11b0*/  FSEL R14, R2, R14, !P5 ;  /* 0x0000000e020e7208 */ /* 0x000fe40006800000 */
[----:B------:R-:W-:Y:S02]  /*11c0*/  ISETP.GT.U32.AND P1, PT, R23, 0xb4, PT ;  /* 0x000000b41700780c */ /* 0x000fe40003f24070 */
[-C--:B------:R-:W-:Y:S02]  /*11d0*/  FSETP.GEU.AND P3, PT, R20, R15.reuse, PT ;  /* 0x0000000f1400720b */ /* 0x080fe40003f6e000 */
[CC--:B------:R-:W-:Y:S02]  /*11e0*/  FSETP.GEU.AND P5, PT, R3.reuse, R15.reuse, PT ;  /* 0x0000000f0300720b */ /* 0x0c0fe40003fae000 */
[----:B------:R-:W-:Y:S02]  /*11f0*/  FSEL R8, R3, R12, !P2 ;  /* 0x0000000c03087208 */ /* 0x000fe40005000000 */
[----:B------:R-:W-:-:S02]  /*1200*/  FSETP.GEU.AND P2, PT, R2, R15, PT ;  /* 0x0000000f0200720b */ /* 0x000fc40003f4e000 */
[----:B------:R-:W-:Y:S02]  /*1210*/  FSETP.GEU.AND P4, PT, R2, R12, PT ;  /* 0x0000000c0200720b */ /* 0x000fe40003f8e000 */
[-C--:B------:R-:W-:Y:S02]  /*1220*/  FSEL R7, R20, R15.reuse, !P3 ;  /* 0x0000000f14077208 */ /* 0x080fe40005800000 */
[-C--:B------:R-:W-:Y:S02]  /*1230*/  FSEL R11, R3, R15.reuse, !P5 ;  /* 0x0000000f030b7208 */ /* 0x080fe40006800000 */
[----:B------:R-:W-:Y:S01]  /*1240*/  FSEL R16, R16, RZ, !P1 ;  /* 0x000000ff10107208 */ /* 0x000fe20004800000 */
[----:B------:R0:W-:Y:S01]  /*1250*/  STL.128 [UR5+-0x10], R4 ;  /* 0xfffff004ff007987 */ /* 0x0001e20008100c05 */
[----:B------:R-:W-:Y:S02]  /*1260*/  FSEL R15, R2, R15, !P2 ;  /* 0x0000000f020f7208 */ /* 0x000fe40005000000 */
[C---:B------:R-:W-:Y:S01]  /*1270*/  ISETP.GE.U32.AND P1, PT, R23.reuse, 0x47, PT ;  /* 0x000000471700780c */ /* 0x040fe20003f26070 */
[----:B------:R-:W-:Y:S01]  /*1280*/  STL.128 [UR4+-0x10], R8 ;  /* 0xfffff008ff007987 */ /* 0x000fe20008100c04 */
[----:B------:R-:W-:-:S02]  /*1290*/  ISETP.GE.U32.AND P2, PT, R23, 0x46, PT ;  /* 0x000000461700780c */ /* 0x000fc40003f46070 */
[----:B------:R-:W-:Y:S02]  /*12a0*/  ISETP.GE.U32.AND P3, PT, R23, 0x45, PT ;  /* 0x000000451700780c */ /* 0x000fe40003f66070 */
[----:B------:R-:W-:Y:S02]  /*12b0*/  FSEL R12, R2, R12, !P4 ;  /* 0x0000000c020c7208 */ /* 0x000fe40006000000 */
[----:B------:R-:W-:Y:S02]  /*12c0*/  MOV R17, RZ ;  /* 0x000000ff00117202 */ /* 0x000fe40000000f00 */
[----:B------:R-:W-:Y:S01]  /*12d0*/  FSEL R24, RZ, 1, P1 ;  /* 0x3f800000ff187808 */ /* 0x000fe20000800000 */
[----:B------:R-:W-:Y:S01]  /*12e0*/  STL.128 [UR8+-0x10], R12 ;  /* 0xfffff00cff007987 */ /* 0x000fe20008100c08 */
[----:B------:R-:W-:Y:S02]  /*12f0*/  FSEL R25, RZ, 1, P2 ;  /* 0x3f800000ff197808 */ /* 0x000fe40001000000 */
[----:B0-----:R-:W-:Y:S01]  /*1300*/  FSEL R4, RZ, 1, P3 ;  /* 0x3f800000ff047808 */ /* 0x001fe20001800000 */
[----:B------:R0:W-:Y:S01]  /*1310*/  STL.128 [UR10+-0x10], R16 ;  /* 0xfffff010ff007987 */ /* 0x0001e20008100c0a */
[----:B------:R-:W-:-:S02]  /*1320*/  FSEL R24, R24, RZ, P1 ;  /* 0x000000ff18187208 */ /* 0x000fc40000800000 */
[C---:B------:R-:W-:Y:S02]  /*1330*/  ISETP.GE.U32.AND P4, PT, R23.reuse, 0x44, PT ;  /* 0x000000441700780c */ /* 0x040fe40003f86070 */
[----:B------:R-:W-:Y:S02]  /*1340*/  ISETP.GE.U32.AND P5, PT, R23, 0x47, PT ;  /* 0x000000471700780c */ /* 0x000fe40003fa6070 */
[----:B------:R-:W-:Y:S02]  /*1350*/  FSEL R5, RZ, 1, P0 ;  /* 0x3f800000ff057808 */ /* 0x000fe40000000000 */
[----:B------:R-:W-:Y:S02]  /*1360*/  FSEL R25, R25, RZ, P2 ;  /* 0x000000ff19197208 */ /* 0x000fe40001000000 */
[----:B------:R-:W-:Y:S02]  /*1370*/  FSETP.GEU.AND P1, PT, R21, R24, PT ;  /* 0x000000181500720b */ /* 0x000fe40003f2e000 */
[----:B------:R-:W-:-:S02]  /*1380*/  FSEL R6, RZ, 1, P5 ;  /* 0x3f800000ff067808 */ /* 0x000fc40002800000 */
[----:B0-----:R-:W-:Y:S02]  /*1390*/  FSEL R18, R4, RZ, P3 ;  /* 0x000000ff04127208 */ /* 0x001fe40001800000 */
[----:B------:R-:W-:Y:S02]  /*13a0*/  FSEL R19, R5, RZ, P4 ;  /* 0x000000ff05137208 */ /* 0x000fe40002000000 */
[C---:B------:R-:W-:Y:S02]  /*13b0*/  FSETP.GEU.AND P2, PT, R21.reuse, R25, PT ;  /* 0x000000191500720b */ /* 0x040fe40003f4e000 */
[-C--:B------:R-:W-:Y:S02]  /*13c0*/  FSETP.GEU.AND P0, PT, R20, R18.reuse, PT ;  /* 0x000000121400720b */ /* 0x080fe40003f0e000 */
[C---:B------:R-:W-:Y:S02]  /*13d0*/  FSETP.GEU.AND P4, PT, R21.reuse, R18, PT ;  /* 0x000000121500720b */ /* 0x040fe40003f8e000 */
[----:B------:R-:W-:-:S02]  /*13e0*/  FSEL R4, R21, R24, !P1 ;  /* 0x0000001815047208 */ /* 0x000fc40004800000 */
[----:B------:R-:W-:Y:S02]  /*13f0*/  FSEL R16, R6, RZ, P5 ;  /* 0x000000ff06107208 */ /* 0x000fe40002800000 */
[-C--:B------:R-:W-:Y:S02]  /*1400*/  FSETP.GEU.AND P1, PT, R3, R25.reuse, PT ;  /* 0x000000190300720b */ /* 0x080fe40003f2e000 */
[----:B------:R-:W-:Y:S02]  /*1410*/  FSEL R5, R21, R25, !P2 ;  /* 0x0000001915057208 */ /* 0x000fe40005000000 */
[-C--:B------:R-:W-:Y:S02]  /*1420*/  FSEL R10, R20, R18.reuse, !P0 ;  /* 0x00000012140a7208 */ /* 0x080fe40004000000 */
[-C--:B------:R-:W-:Y:S02]  /*1430*/  FSETP.GEU.AND P2, PT, R3, R18.reuse, PT ;  /* 0x000000120300720b */ /* 0x080fe40003f4e000 */
[----:B------:R-:W-:-:S02]  /*1440*/  FSEL R6, R21, R18, !P4 ;  /* 0x0000001215067208 */ /* 0x000fc40006000000 */
[----:B------:R-:W-:Y:S02]  /*1450*/  FSETP.GEU.AND P0, PT, R21, R19, PT ;  /* 0x000000131500720b */ /* 0x000fe40003f0e000 */
[C---:B------:R-:W-:Y:S02]  /*1460*/  FSETP.GEU.AND P5, PT, R20.reuse, R24, PT ;  /* 0x000000181400720b */ /* 0x040fe40003fae000 */
[-C--:B------:R-:W-:Y:S02]  /*1470*/  FSETP.GEU.AND P6, PT, R20, R25.reuse, PT ;  /* 0x000000191400720b */ /* 0x080fe40003fce000 */
[-C--:B------:R-:W-:Y:S02]  /*1480*/  FSETP.GEU.AND P4, PT, R2, R25.reuse, PT ;  /* 0x000000190200720b */ /* 0x080fe40003f8e000 */
[----:B------:R-:W-:Y:S02]  /*1490*/  IADD3 R23, PT, PT, R23, 0x8, RZ ;  /* 0x0000000817177810 */ /* 0x000fe40007ffe0ff */
[----:B------:R-:W-:-:S02]  /*14a0*/  FSEL R13, R3, R25, !P1 ;  /* 0x00000019030d7208 */ /* 0x000fc40004800000 */
[CC--:B------:R-:W-:Y:S02]  /*14b0*/  FSETP.GEU.AND P1, PT, R20.reuse, R19.reuse, PT ;  /* 0x000000131400720b */ /* 0x0c0fe40003f2e000 */
[----:B------:R-:W-:Y:S02]  /*14c0*/  FSEL R14, R3, R18, !P2 ;  /* 0x00000012030e7208 */ /* 0x000fe40005000000 */
[----:B------:R-:W-:Y:S02]  /*14d0*/  FSEL R7, R21, R19, !P0 ;  /* 0x0000001315077208 */ /* 0x000fe40004000000 */
[C---:B------:R-:W-:Y:S02]  /*14e0*/  FSETP.GEU.AND P3, PT, R3.reuse, R16, PT ;  /* 0x000000100300720b */ /* 0x040fe40003f6e000 */
[C---:B------:R-:W-:Y:S01]  /*14f0*/  FSEL R8, R20.reuse, R24, !P5 ;  /* 0x0000001814087208 */ /* 0x040fe20006800000 */
[----:B------:R0:W-:Y:S01]  /*1500*/  STL.128 [UR9], R4 ;  /* 0x00000004ff007987 */ /* 0x0001e20008100c09 */
[----:B------:R-:W-:Y:S01]  /*1510*/  FSEL R9, R20, R25, !P6 ;  /* 0x0000001914097208 */ /* 0x000fe20007000000 */
[----:B------:R-:W-:Y:S01]  /*1520*/  UIADD3 UR9, UPT, UPT, UR9, 0x20, URZ ;  /* 0x0000002009097890 */ /* 0x000fe2000fffe0ff */
[----:B------:R-:W-:-:S02]  /*1530*/  FSETP.GEU.AND P2, PT, R3, R19, PT ;  /* 0x000000130300720b */ /* 0x000fc40003f4e000 */
[C---:B------:R-:W-:Y:S02]  /*1540*/  FSEL R17, R2.reuse, R25, !P4 ;  /* 0x0000001902117208 */ /* 0x040fe40006000000 */
[----:B------:R-:W-:Y:S02]  /*1550*/  ISETP.NE.AND P0, PT, R23, 0x100, PT ;  /* 0x000001001700780c */ /* 0x000fe40003f05270 */
[C---:B------:R-:W-:Y:S02]  /*1560*/  FSETP.GEU.AND P5, PT, R2.reuse, R18, PT ;  /* 0x000000120200720b */ /* 0x040fe40003fae000 */
[C---:B------:R-:W-:Y:S02]  /*1570*/  FSETP.GEU.AND P6, PT, R2.reuse, R16, PT ;  /* 0x000000100200720b */ /* 0x040fe40003fce000 */
[-C--:B------:R-:W-:Y:S02]  /*1580*/  FSETP.GEU.AND P4, PT, R2, R19.reuse, PT ;  /* 0x000000130200720b */ /* 0x080fe40003f8e000 */
[----:B------:R-:W-:-:S02]  /*1590*/  FSEL R11, R20, R19, !P1 ;  /* 0x00000013140b7208 */ /* 0x000fc40004800000 */
[C---:B------:R-:W-:Y:S02]  /*15a0*/  FSEL R12, R3.reuse, R16, !P3 ;  /* 0x00000010030c7208 */ /* 0x040fe40005800000 */
[-C--:B------:R-:W-:Y:S01]  /*15b0*/  FSEL R15, R3, R19.reuse, !P2 ;  /* 0x00000013030f7208 */ /* 0x080fe20005000000 */
[----:B------:R0:W-:Y:S01]  /*15c0*/  STL.128 [UR5], R8 ;  /* 0x00000008ff007987 */ /* 0x0001e20008100c05 */
[C---:B------:R-:W-:Y:S01]  /*15d0*/  FSEL R18, R2.reuse, R18, !P5 ;  /* 0x0000001202127208 */ /* 0x040fe20006800000 */
[----:B------:R-:W-:Y:S01]  /*15e0*/  UIADD3 UR5, UPT, UPT, UR5, 0x20, URZ ;  /* 0x0000002005057890 */ /* 0x000fe2000fffe0ff */
[C---:B------:R-:W-:Y:S01]  /*15f0*/  FSEL R16, R2.reuse, R16, !P6 ;  /* 0x0000001002107208 */ /* 0x040fe20007000000 */
[----:B------:R0:W-:Y:S01]  /*1600*/  STL.128 [UR4], R12 ;  /* 0x0000000cff007987 */ /* 0x0001e20008100c04 */
[----:B------:R-:W-:Y:S01]  /*1610*/  FSEL R19, R2, R19, !P4 ;  /* 0x0000001302137208 */ /* 0x000fe20006000000 */
[----:B------:R-:W-:-:S04]  /*1620*/  UIADD3 UR4, UPT, UPT, UR4, 0x20, URZ ;  /* 0x0000002004047890 */ /* 0x000fc8000fffe0ff */
[----:B------:R0:W-:Y:S01]  /*1630*/  STL.128 [UR8], R16 ;  /* 0x00000010ff007987 */ /* 0x0001e20008100c08 */
[----:B------:R-:W-:-:S03]  /*1640*/  UIADD3 UR8, UPT, UPT, UR8, 0x20, URZ ;  /* 0x0000002008087890 */ /* 0x000fc6000fffe0ff */
[----:B------:R-:W-:Y:S01]  /*1650*/  STL.128 [UR10], RZ ;  /* 0x000000ffff007987 */ /* 0x000fe20008100c0a */
[----:B------:R-:W-:Y:S01]  /*1660*/  UIADD3 UR10, UPT, UPT, UR10, 0x20, URZ ;  /* 0x000000200a0a7890 */ /* 0x000fe2000fffe0ff */
[----:B------:R-:W-:Y:S11]  /*1670*/  @P0 BRA `(.L_x_8) ;  /* 0xfffffff800200947 */ /* 0x000ff6000383ffff */
[----:B------:R-:W-:-:S05]  /*1680*/  UMOV UR4, URZ ;  /* 0x000000ff00047c82 */ /* 0x000fca0008000000 */
.L_x_9:
[----:B0-----:R-:W2:Y:S04]  /*1690*/  LDL.64 R4, [UR15] ;  /* 0x0000000fff047983 */ /* 0x001ea80008100a00 */
[----:B------:R-:W2:Y:S04]  /*16a0*/  LDL.64 R6, [UR14] ;  /* 0x0000000eff067983 */ /* 0x000ea80008100a00 */
[----:B------:R-:W3:Y:S04]  /*16b0*/  LDL.64 R10, [UR13] ;  /* 0x0000000dff0a7983 */ /* 0x000ee80008100a00 */
[----:B------:R-:W4:Y:S04]  /*16c0*/  LDL.64 R12, [UR12] ;  /* 0x0000000cff0c7983 */ /* 0x000f280008100a00 */
[----:B------:R-:W5:Y:S01]  /*16d0*/  LDL.64 R2, [UR11] ;  /* 0x0000000bff027983 */ /* 0x000f620008100a00 */
[----:B--2---:R-:W-:-:S02]  /*16e0*/  FSETP.GT.AND P0, PT, R4, R6, PT ;  /* 0x000000060400720b */ /* 0x004fc40003f04000 */
[CC--:B------:R-:W-:Y:S02]  /*16f0*/  FSETP.GT.AND P1, PT, R5.reuse, R7.reuse, PT ;  /* 0x000000070500720b */ /* 0x0c0fe40003f24000 */
[----:B------:R-:W-:Y:S02]  /*1700*/  FSEL R9, R4, R6, P0 ;  /* 0x0000000604097208 */ /* 0x000fe40000000000 */
[----:B------:R-:W-:Y:S02]  /*1710*/  FSEL R4, R5, R7, P1 ;  /* 0x0000000705047208 */ /* 0x000fe40000800000 */
[----:B---3--:R-:W-:Y:S02]  /*1720*/  FSETP.GT.AND P0, PT, R9, R10, PT ;  /* 0x0000000a0900720b */ /* 0x008fe40003f04000 */
[----:B------:R-:W-:Y:S02]  /*1730*/  FSETP.GT.AND P3, PT, R4, R11, PT ;  /* 0x0000000b0400720b */ /* 0x000fe40003f64000 */
[----:B------:R-:W-:-:S02]  /*1740*/  FSEL R5, R10, R9, !P0 ;  /* 0x000000090a057208 */ /* 0x000fc40004000000 */
[----:B------:R-:W-:Y:S02]  /*1750*/  FSEL R6, R11, R4, !P3 ;  /* 0x000000040b067208 */ /* 0x000fe40005800000 */
[----:B----4-:R-:W-:Y:S02]  /*1760*/  FSETP.GT.AND P1, PT, R5, R12, PT ;  /* 0x0000000c0500720b */ /* 0x010fe40003f24000 */
[----:B------:R-:W-:Y:S02]  /*1770*/  FSETP.GT.AND P4, PT, R6, R13, PT ;  /* 0x0000000d0600720b */ /* 0x000fe40003f84000 */
[----:B------:R-:W-:Y:S02]  /*1780*/  FSEL R5, R12, R5, !P1 ;  /* 0x000000050c057208 */ /* 0x000fe40004800000 */
[----:B------:R-:W-:Y:S02]  /*1790*/  FSEL R6, R13, R6, !P4 ;  /* 0x000000060d067208 */ /* 0x000fe40006000000 */
[----:B-----5:R-:W-:-:S02]  /*17a0*/  FSETP.GT.AND P2, PT, R5, R2, PT ;  /* 0x000000020500720b */ /* 0x020fc40003f44000 */
[----:B------:R-:W-:-:S11]  /*17b0*/  FSETP.GT.AND P5, PT, R6, R3, PT ;  /* 0x000000030600720b */ /* 0x000fd60003fa4000 */
[----:B------:R-:W-:Y:S02]  /*17c0*/  @P2 FSEL R2, R12, R10, !P1 ;  /* 0x0000000a0c022208 */ /* 0x000fe40004800000 */
[----:B------:R-:W-:Y:S02]  /*17d0*/  @P5 FSEL R3, R13, R11, !P4 ;  /* 0x0000000b0d035208 */ /* 0x000fe40006000000 */
[C---:B------:R-:W-:Y:S02]  /*17e0*/  FSEL R9, R2.reuse, R9, !P0 ;  /* 0x0000000902097208 */ /* 0x040fe40004000000 */
[C---:B------:R-:W-:Y:S02]  /*17f0*/  FSEL R4, R3.reuse, R4, !P3 ;  /* 0x0000000403047208 */ /* 0x040fe40005800000 */
[----:B------:R-:W-:Y:S02]  /*1800*/  @P2 FSEL R2, R2, R9, !P1 ;  /* 0x0000000902022208 */ /* 0x000fe40004800000 */
[----:B------:R-:W-:-:S05]  /*1810*/  @P5 FSEL R3, R3, R4, !P4 ;  /* 0x0000000403035208 */ /* 0x000fca0006000000 */
[----:B------:R0:W-:Y:S04]  /*1820*/  STL.64 [R22], R2 ;  /* 0x0000000216007387 */ /* 0x0001e80000100a00 */
[----:B------:R-:W2:Y:S04]  /*1830*/  LDL.64 R6, [UR15+0x8] ;  /* 0x0000080fff067983 */ /* 0x000ea80008100a00 */
[----:B------:R-:W2:Y:S04]  /*1840*/  LDL.64 R8, [UR14+0x8] ;  /* 0x0000080eff087983 */ /* 0x000ea80008100a00 */
[----:B------:R-:W3:Y:S04]  /*1850*/  LDL.64 R12, [UR13+0x8] ;  /* 0x0000080dff0c7983 */ /* 0x000ee80008100a00 */
[----:B------:R-:W4:Y:S04]  /*1860*/  LDL.64 R14, [UR12+0x8] ;  /* 0x0000080cff0e7983 */ /* 0x000f280008100a00 */
[----:B------:R-:W5:Y:S01]  /*1870*/  LDL.64 R4, [UR11+0x8] ;  /* 0x0000080bff047983 */ /* 0x000f620008100a00 */
[----:B--2---:R-:W-:-:S02]  /*1880*/  FSETP.GT.AND P0, PT, R6, R8, PT ;  /* 0x000000080600720b */ /* 0x004fc40003f04000 */
[CC--:B------:R-:W-:Y:S02]  /*1890*/  FSETP.GT.AND P1, PT, R7.reuse, R9.reuse, PT ;  /* 0x000000090700720b */ /* 0x0c0fe40003f24000 */
[----:B------:R-:W-:Y:S02]  /*18a0*/  FSEL R11, R6, R8, P0 ;  /* 0x00000008060b7208 */ /* 0x000fe40000000000 */
[----:B------:R-:W-:Y:S02]  /*18b0*/  FSEL R6, R7, R9, P1 ;  /* 0x0000000907067208 */ /* 0x000fe40000800000 */
[----:B---3--:R-:W-:Y:S02]  /*18c0*/  FSETP.GT.AND P0, PT, R11, R12, PT ;  /* 0x0000000c0b00720b */ /* 0x008fe40003f04000 */
[----:B------:R-:W-:Y:S02]  /*18d0*/  FSETP.GT.AND P3, PT, R6, R13, PT ;  /* 0x0000000d0600720b */ /* 0x000fe40003f64000 */
[----:B0-----:R-:W-:-:S02]  /*18e0*/  FSEL R3, R12, R11, !P0 ;  /* 0x0000000b0c037208 */ /* 0x001fc40004000000 */
        /* <DEDUP_REMOVED lines=13> */
[----:B------:R0:W-:Y:S04]  /*19c0*/  STL.64 [R22+0x8], R4 ;  /* 0x0000080416007387 */ /* 0x0001e80000100a00 */
        /* <DEDUP_REMOVED lines=115> */
[----:B------:R-:W-:-:S02]  /*2100*/  FSEL R3, R12, R11, !P0 ;  /* 0x0000000b0c037208 */ /* 0x000fc40004000000 */
[----:B0-----:R-:W-:Y:S02]  /*2110*/  FSEL R4, R13, R2, !P3 ;  /* 0x000000020d047208 */ /* 0x001fe40005800000 */
        /* <DEDUP_REMOVED lines=18> */
[----:B------:R-:W-:-:S02]  /*2240*/  UIADD3 UR4, UPT, UPT, UR4, 0x10, URZ ;  /* 0x0000001004047890 */ /* 0x000fc4000fffe0ff */
[----:B------:R-:W-:Y:S02]  /*2250*/  UIADD3 UR15, UPT, UPT, UR15, 0x40, URZ ;  /* 0x000000400f0f7890 */ /* 0x000fe4000fffe0ff */
[----:B------:R-:W-:Y:S02]  /*2260*/  UISETP.NE.AND UP0, UPT, UR4, 0x100, UPT ;  /* 0x000001000400788c */ /* 0x000fe4000bf05270 */
[----:B------:R-:W-:Y:S02]  /*2270*/  UIADD3 UR14, UPT, UPT, UR14, 0x40, URZ ;  /* 0x000000400e0e7890 */ /* 0x000fe4000fffe0ff */
[----:B------:R-:W-:Y:S02]  /*2280*/  UIADD3 UR13, UPT, UPT, UR13, 0x40, URZ ;  /* 0x000000400d0d7890 */ /* 0x000fe4000fffe0ff */
[----:B------:R-:W-:Y:S02]  /*2290*/  UIADD3 UR12, UPT, UPT, UR12, 0x40, URZ ;  /* 0x000000400c0c7890 */ /* 0x000fe4000fffe0ff */
[----:B------:R-:W-:Y:S01]  /*22a0*/  UIADD3 UR11, UPT, UPT, UR11, 0x40, URZ ;  /* 0x000000400b0b7890 */ /* 0x000fe2000fffe0ff */
        /* <DEDUP_REMOVED lines=20> */
[----:B------:R0:W-:Y:S02]  /*23f0*/  STL.64 [R22+0x38], R2 ;  /* 0x0000380216007387 */ /* 0x0001e40000100a00 */
[----:B0-----:R-:W-:Y:S01]  /*2400*/  IADD3 R22, PT, PT, R22, 0x40, RZ ;  /* 0x0000004016167810 */ /* 0x001fe20007ffe0ff */
[----:B------:R-:W-:Y:S06]  /*2410*/  BRA.U UP0, `(.L_x_9) ;  /* 0xfffffff1009c7547 */ /* 0x000fec000b83ffff */
[----:B------:R-:W2:Y:S04]  /*2420*/  LDL.128 R16, [R1+0x1400] ;  /* 0x0014000001107983 */ /* 0x000ea80000100c00 */
[----:B------:R-:W3:Y:S04]  /*2430*/  LDL.128 R20, [R1+0x1410] ;  /* 0x0014100001147983 */ /* 0x000ee80000100c00 */
[----:B------:R-:W4:Y:S04]  /*2440*/  LDL.128 R4, [R1+0x1420] ;  /* 0x0014200001047983 */ /* 0x000f280000100c00 */
[----:B------:R-:W5:Y:S04]  /*2450*/  LDL.128 R24, [R1+0x1430] ;  /* 0x0014300001187983 */ /* 0x000f680000100c00 */
[----:B------:R-:W5:Y:S04]  /*2460*/  LDL.128 R8, [R1+0x1440] ;  /* 0x0014400001087983 */ /* 0x000f680000100c00 */
[----:B------:R-:W5:Y:S01]  /*2470*/  LDL.128 R12, [R1+0x1450] ;  /* 0x00145000010c7983 */ /* 0x000f620000100c00 */
[----:B--2---:R-:W-:Y:S01]  /*2480*/  FFMA R2, RZ, R16, RZ ;  /* 0x00000010ff027223 */ /* 0x004fe200000000ff */
[----:B------:R-:W-:-:S03]  /*2490*/  FADD R16, RZ, R16 ;  /* 0x00000010ff107221 */ /* 0x000fc60000000000 */
[C---:B------:R-:W-:Y:S01]  /*24a0*/  FFMA R3, R17.reuse, 1, R2 ;  /* 0x3f80000011037823 */ /* 0x040fe20000000002 */
[----:B------:R-:W-:-:S03]  /*24b0*/  FADD R17, R17, R16 ;  /* 0x0000001011117221 */ /* 0x000fc60000000000 */
[C---:B------:R-:W-:Y:S01]  /*24c0*/  FFMA R2, R18.reuse, 2, R3 ;  /* 0x4000000012027823 */ /* 0x040fe20000000003 */
[----:B------:R-:W-:-:S03]  /*24d0*/  FADD R18, R18, R17 ;  /* 0x0000001112127221 */ /* 0x000fc60000000000 */
[C---:B------:R-:W-:Y:S01]  /*24e0*/  FFMA R3, R19.reuse, 3, R2 ;  /* 0x4040000013037823 */ /* 0x040fe20000000002 */
[----:B------:R-:W-:-:S03]  /*24f0*/  FADD R19, R19, R18 ;  /* 0x0000001213137221 */ /* 0x000fc60000000000 */
[----:B---3--:R-:W-:Y:S01]  /*2500*/  FFMA R2, R20, 4, R3 ;  /* 0x4080000014027823 */ /* 0x008fe20000000003 */
[----:B------:R-:W-:Y:S02]  /*2510*/  FADD R20, R19, R20 ;  /* 0x0000001413147221 */ /* 0x000fe40000000000 */
[----:B------:R-:W2:Y:S01]  /*2520*/  LDL.128 R16, [R1+0x1460] ;  /* 0x0014600001107983 */ /* 0x000ea20000100c00 */
[C---:B------:R-:W-:Y:S01]  /*2530*/  FFMA R3, R21.reuse, 5, R2 ;  /* 0x40a0000015037823 */ /* 0x040fe20000000002 */
[----:B------:R-:W-:-:S03]  /*2540*/  FADD R21, R21, R20 ;  /* 0x0000001415157221 */ /* 0x000fc60000000000 */
[C---:B------:R-:W-:Y:S01]  /*2550*/  FFMA R2, R22.reuse, 6, R3 ;  /* 0x40c0000016027823 */ /* 0x040fe20000000003 */
[----:B------:R-:W-:-:S03]  /*2560*/  FADD R22, R22, R21 ;  /* 0x0000001516167221 */ /* 0x000fc60000000000 */
[C---:B------:R-:W-:Y:S01]  /*2570*/  FFMA R3, R23.reuse, 7, R2 ;  /* 0x40e0000017037823 */ /* 0x040fe20000000002 */
[----:B------:R-:W-:-:S03]  /*2580*/  FADD R23, R23, R22 ;  /* 0x0000001617177221 */ /* 0x000fc60000000000 */
[----:B----4-:R-:W-:Y:S01]  /*2590*/  FFMA R2, R4, 8, R3 ;  /* 0x4100000004027823 */ /* 0x010fe20000000003 */
[----:B------:R-:W-:Y:S02]  /*25a0*/  FADD R4, R23, R4 ;  /* 0x0000000417047221 */ /* 0x000fe40000000000 */
[----:B------:R-:W3:Y:S01]  /*25b0*/  LDL.128 R20, [R1+0x1470] ;  /* 0x0014700001147983 */ /* 0x000ee20000100c00 */
[C---:B------:R-:W-:Y:S01]  /*25c0*/  FFMA R3, R5.reuse, 9, R2 ;  /* 0x4110000005037823 */ /* 0x040fe20000000002 */
[----:B------:R-:W-:-:S03]  /*25d0*/  FADD R5, R5, R4 ;  /* 0x0000000405057221 */ /* 0x000fc60000000000 */
[C---:B------:R-:W-:Y:S01]  /*25e0*/  FFMA R2, R6.reuse, 10, R3 ;  /* 0x4120000006027823 */ /* 0x040fe20000000003 */
[----:B------:R-:W-:-:S03]  /*25f0*/  FADD R6, R6, R5 ;  /* 0x0000000506067221 */ /* 0x000fc60000000000 */
[C---:B------:R-:W-:Y:S01]  /*2600*/  FFMA R3, R7.reuse, 11, R2 ;  /* 0x4130000007037823 */ /* 0x040fe20000000002 */
[----:B------:R-:W-:-:S03]  /*2610*/  FADD R7, R7, R6 ;  /* 0x0000000607077221 */ /* 0x000fc60000000000 */
[----:B-----5:R-:W-:Y:S01]  /*2620*/  FFMA R2, R24, 12, R3 ;  /* 0x4140000018027823 */ /* 0x020fe20000000003 */
[----:B------:R-:W-:Y:S02]  /*2630*/  FADD R24, R7, R24 ;  /* 0x0000001807187221 */ /* 0x000fe40000000000 */
[----:B------:R-:W4:Y:S01]  /*2640*/  LDL.128 R4, [R1+0x1480] ;  /* 0x0014800001047983 */ /* 0x000f220000100c00 */
[C---:B------:R-:W-:Y:S01]  /*2650*/  FFMA R3, R25.reuse, 13, R2 ;  /* 0x4150000019037823 */ /* 0x040fe20000000002 */
[----:B------:R-:W-:-:S03]  /*2660*/  FADD R25, R25, R24 ;  /* 0x0000001819197221 */ /* 0x000fc60000000000 */
[C---:B------:R-:W-:Y:S01]  /*2670*/  FFMA R2, R26.reuse, 14, R3 ;  /* 0x416000001a027823 */ /* 0x040fe20000000003 */
[----:B------:R-:W-:-:S03]  /*2680*/  FADD R26, R26, R25 ;  /* 0x000000191a1a7221 */ /* 0x000fc60000000000 */
[C---:B------:R-:W-:Y:S01]  /*2690*/  FFMA R3, R27.reuse, 15, R2 ;  /* 0x417000001b037823 */ /* 0x040fe20000000002 */
[----:B------:R-:W-:-:S03]  /*26a0*/  FADD R27, R27, R26 ;  /* 0x0000001a1b1b7221 */ /* 0x000fc60000000000 */
[----:B------:R-:W-:Y:S01]  /*26b0*/  FFMA R2, R8, 16, R3 ;  /* 0x4180000008027823 */ /* 0x000fe20000000003 */
[----:B------:R-:W-:Y:S02]  /*26c0*/  FADD R8, R27, R8 ;  /* 0x000000081b087221 */ /* 0x000fe40000000000 */
[----:B------:R-:W5:Y:S01]  /*26d0*/  LDL.128 R24, [R1+0x1490] ;  /* 0x0014900001187983 */ /* 0x000f620000100c00 */
        /* <DEDUP_REMOVED lines=15> */
[----:B--2---:R-:W-:Y:S01]  /*27d0*/  FFMA R2, R16, 24, R3 ;  /* 0x41c0000010027823 */ /* 0x004fe20000000003 */
        /* <DEDUP_REMOVED lines=469> */
[----:B------:R-:W4:Y:S02]  /*4530*/  LDL.128 R24, [R1+0x17f0] ;  /* 0x0017f00001187983 */ /* 0x000f240000100c00 */
[----:B------:R-:W-:-:S04]  /*4540*/  FADD R3, R9, R8 ;  /* 0x0000000809037221 */ /* 0x000fc80000000000 */
[----:B------:R-:W-:-:S04]  /*4550*/  FADD R8, R10, R3 ;  /* 0x000000030a087221 */ /* 0x000fc80000000000 */
[----:B------:R-:W-:-:S04]  /*4560*/  FADD R3, R11, R8 ;  /* 0x000000080b037221 */ /* 0x000fc80000000000 */
[----:B-----5:R-:W-:Y:S01]  /*4570*/  FADD R8, R3, R12 ;  /* 0x0000000c03087221 */ /* 0x020fe20000000000 */
[----:B------:R-:W-:-:S03]  /*4580*/  FFMA R9, R9, 233, R2 ;  /* 0x4369000009097823 */ /* 0x000fc60000000002 */
[----:B------:R-:W-:Y:S01]  /*4590*/  FADD R3, R13, R8 ;  /* 0x000000080d037221 */ /* 0x000fe20000000000 */
        /* <DEDUP_REMOVED lines=12> */
[----:B------:R-:W-:-:S04]  /*4660*/  FFMA R16, R16, 240, R15 ;  /* 0x4370000010107823 */ /* 0x000fc8000000000f */
[----:B------:R-:W-:-:S04]  /*4670*/  FFMA R17, R17, 241, R16 ;  /* 0x4371000011117823 */ /* 0x000fc80000000010 */
[----:B------:R-:W-:-:S04]  /*4680*/  FFMA R18, R18, 242, R17 ;  /* 0x4372000012127823 */ /* 0x000fc80000000011 */
[----:B------:R-:W-:Y:S01]  /*4690*/  FFMA R19, R19, 243, R18 ;  /* 0x4373000013137823 */ /* 0x000fe20000000012 */
[----:B------:R-:W-:Y:S01]  /*46a0*/  BSSY.RECONVERGENT B0, `(.L_x_10) ;  /* 0x0000024000007945 */ /* 0x000fe20003800200 */
[----:B--2---:R-:W-:-:S04]  /*46b0*/  FADD R2, R3, R20 ;  /* 0x0000001403027221 */ /* 0x004fc80000000000 */
[----:B------:R-:W-:-:S04]  /*46c0*/  FADD R3, R21, R2 ;  /* 0x0000000215037221 */ /* 0x000fc80000000000 */
[----:B------:R-:W-:-:S04]  /*46d0*/  FADD R2, R22, R3 ;  /* 0x0000000316027221 */ /* 0x000fc80000000000 */
[----:B------:R-:W-:Y:S01]  /*46e0*/  FADD R3, R23, R2 ;  /* 0x0000000217037221 */ /* 0x000fe20000000000 */
[----:B------:R-:W-:-:S03]  /*46f0*/  FFMA R20, R20, 244, R19 ;  /* 0x4374000014147823 */ /* 0x000fc60000000013 */
[----:B---3--:R-:W-:Y:S01]  /*4700*/  FADD R2, R3, R4 ;  /* 0x0000000403027221 */ /* 0x008fe20000000000 */
[----:B------:R-:W-:-:S03]  /*4710*/  FFMA R21, R21, 245, R20 ;  /* 0x4375000015157823 */ /* 0x000fc60000000014 */
[----:B------:R-:W-:Y:S01]  /*4720*/  FADD R3, R5, R2 ;  /* 0x0000000205037221 */ /* 0x000fe20000000000 */
[----:B------:R-:W-:-:S03]  /*4730*/  FFMA R22, R22, 246, R21 ;  /* 0x4376000016167823 */ /* 0x000fc60000000015 */
[----:B------:R-:W-:Y:S01]  /*4740*/  FADD R2, R6, R3 ;  /* 0x0000000306027221 */ /* 0x000fe20000000000 */
[----:B------:R-:W-:-:S03]  /*4750*/  FFMA R23, R23, 247, R22 ;  /* 0x4377000017177823 */ /* 0x000fc60000000016 */
[----:B------:R-:W-:Y:S01]  /*4760*/  FADD R3, R7, R2 ;  /* 0x0000000207037221 */ /* 0x000fe20000000000 */
[----:B------:R-:W-:-:S03]  /*4770*/  FFMA R4, R4, 248, R23 ;  /* 0x4378000004047823 */ /* 0x000fc60000000017 */
[----:B----4-:R-:W-:Y:S01]  /*4780*/  FADD R2, R3, R24 ;  /* 0x0000001803027221 */ /* 0x010fe20000000000 */
[----:B------:R-:W-:-:S03]  /*4790*/  FFMA R5, R5, 249, R4 ;  /* 0x4379000005057823 */ /* 0x000fc60000000004 */
[----:B------:R-:W-:Y:S01]  /*47a0*/  FADD R3, R25, R2 ;  /* 0x0000000219037221 */ /* 0x000fe20000000000 */
[----:B------:R-:W-:-:S03]  /*47b0*/  FFMA R6, R6, 250, R5 ;  /* 0x437a000006067823 */ /* 0x000fc60000000005 */
[----:B------:R-:W-:Y:S01]  /*47c0*/  FADD R2, R26, R3 ;  /* 0x000000031a027221 */ /* 0x000fe20000000000 */
[----:B------:R-:W-:-:S03]  /*47d0*/  FFMA R7, R7, 251, R6 ;  /* 0x437b000007077823 */ /* 0x000fc60000000006 */
[----:B------:R-:W-:Y:S01]  /*47e0*/  FADD R2, R27, R2 ;  /* 0x000000021b027221 */ /* 0x000fe20000000000 */
[----:B------:R-:W-:-:S03]  /*47f0*/  FFMA R24, R24, 252, R7 ;  /* 0x437c000018187823 */ /* 0x000fc60000000007 */
[----:B------:R-:W0:Y:S01]  /*4800*/  MUFU.RCP R3, R2 ;  /* 0x0000000200037308 */ /* 0x000e220000001000 */
[----:B------:R-:W-:-:S04]  /*4810*/  FFMA R25, R25, 253, R24 ;  /* 0x437d000019197823 */ /* 0x000fc80000000018 */
[----:B------:R-:W-:-:S04]  /*4820*/  FFMA R26, R26, 254, R25 ;  /* 0x437e00001a1a7823 */ /* 0x000fc80000000019 */
[----:B------:R-:W-:-:S04]  /*4830*/  FFMA R27, R27, 255, R26 ;  /* 0x437f00001b1b7823 */ /* 0x000fc8000000001a */
[----:B------:R-:W1:Y:S01]  /*4840*/  FCHK P0, R27, R2 ;  /* 0x000000021b007302 */ /* 0x000e620000000000 */
[----:B0-----:R-:W-:-:S04]  /*4850*/  FFMA R4, -R2, R3, 1 ;  /* 0x3f80000002047423 */ /* 0x001fc80000000103 */
[----:B------:R-:W-:-:S04]  /*4860*/  FFMA R4, R3, R4, R3 ;  /* 0x0000000403047223 */ /* 0x000fc80000000003 */
[----:B------:R-:W-:-:S04]  /*4870*/  FFMA R3, R27, R4, RZ ;  /* 0x000000041b037223 */ /* 0x000fc800000000ff */
[----:B------:R-:W-:-:S04]  /*4880*/  FFMA R5, -R2, R3, R27 ;  /* 0x0000000302057223 */ /* 0x000fc8000000011b */
[----:B------:R-:W-:Y:S01]  /*4890*/  FFMA R4, R4, R5, R3 ;  /* 0x0000000504047223 */ /* 0x000fe20000000003 */
[----:B-1----:R-:W-:Y:S06]  /*48a0*/  @!P0 BRA `(.L_x_11) ;  /* 0x00000000000c8947 */ /* 0x002fec0003800000 */
[----:B------:R-:W-:-:S07]  /*48b0*/  MOV R4, 0x48d0 ;  /* 0x000048d000047802 */ /* 0x000fce0000000f00 */
[----:B------:R-:W-:Y:S05]  /*48c0*/  CALL.REL.NOINC `($__internal_0_$__cuda_sm3x_div_rn_noftz_f32_slowpath) ;  /* 0x00000000002c7944 */ /* 0x000fea0003c00000 */
[----:B------:R-:W-:-:S07]  /*48d0*/  MOV R4, R2 ;  /* 0x0000000200047202 */ /* 0x000fce0000000f00 */
.L_x_11:
[----:B------:R-:W-:Y:S05]  /*48e0*/  BSYNC.RECONVERGENT B0 ;  /* 0x0000000000007941 */ /* 0x000fea0003800200 */
.L_x_10:
[----:B------:R-:W-:Y:S01]  /*48f0*/  HFMA2 R5, -RZ, RZ, 1.75, 0 ;  /* 0x3f000000ff057431 */ /* 0x000fe200000001ff */
[----:B------:R-:W0:Y:S04]  /*4900*/  LDC.64 R2, c[0x0][0x380] ;  /* 0x0000e000ff027b82 */ /* 0x000e280000000a00 */
[----:B------:R-:W-:-:S05]  /*4910*/  LOP3.LUT R5, R5, 0x80000000, R4, 0xb8, !PT ;  /* 0x8000000005057812 */ /* 0x000fca00078eb804 */
[----:B------:R-:W-:-:S06]  /*4920*/  FADD.RZ R5, R5, R4 ;  /* 0x0000000405057221 */ /* 0x000fcc000000c000 */
[----:B------:R-:W1:Y:S01]  /*4930*/  F2I.TRUNC.NTZ R5, R5 ;  /* 0x0000000500057305 */ /* 0x000e62000020f100 */
[----:B0-----:R-:W-:Y:S01]  /*4940*/  IMAD.WIDE R2, R0, 0x4, R2 ;  /* 0x0000000400027825 */ /* 0x001fe200078e0202 */
[----:B-1----:R-:W-:-:S05]  /*4950*/  VIMNMX.RELU R7, PT, PT, R5, 0xff, PT ;  /* 0x000000ff05077848 */ /* 0x002fca0003fe1100 */
[----:B------:R-:W-:Y:S01]  /*4960*/  STG.E desc[UR6][R2.64], R7 ;  /* 0x0000000702007986 */ /* 0x000fe2000c101906 */
[----:B------:R-:W-:Y:S05]  /*4970*/  EXIT ;  /* 0x000000000000794d */ /* 0x000fea0003800000 */
        .weak           $__internal_0_$__cuda_sm3x_div_rn_noftz_f32_slowpath
        .type           $__internal_0_$__cuda_sm3x_div_rn_noftz_f32_slowpath,@function
        .size           $__internal_0_$__cuda_sm3x_div_rn_noftz_f32_slowpath,(.L_x_24 - $__internal_0_$__cuda_sm3x_div_rn_noftz_f32_slowpath)
$__internal_0_$__cuda_sm3x_div_rn_noftz_f32_slowpath:
[----:B------:R-:W-:Y:S01]  /*4980*/  SHF.R.U32.HI R5, RZ, 0x17, R2 ;  /* 0x00000017ff057819 */ /* 0x000fe20000011602 */
[----:B------:R-:W-:Y:S01]  /*4990*/  BSSY.RECONVERGENT B1, `(.L_x_12) ;  /* 0x0000064000017945 */ /* 0x000fe20003800200 */
[----:B------:R-:W-:Y:S02]  /*49a0*/  SHF.R.U32.HI R3, RZ, 0x17, R27 ;  /* 0x00000017ff037819 */ /* 0x000fe4000001161b */
[----:B------:R-:W-:Y:S02]  /*49b0*/  LOP3.LUT R5, R5, 0xff, RZ, 0xc0, !PT ;  /* 0x000000ff05057812 */ /* 0x000fe400078ec0ff */
[----:B------:R-:W-:Y:S02]  /*49c0*/  LOP3.LUT R3, R3, 0xff, RZ, 0xc0, !PT ;  /* 0x000000ff03037812 */ /* 0x000fe400078ec0ff */
[----:B------:R-:W-:Y:S02]  /*49d0*/  IADD3 R10, PT, PT, R5, -0x1, RZ ;  /* 0xffffffff050a7810 */ /* 0x000fe40007ffe0ff */
[----:B------:R-:W-:-:S02]  /*49e0*/  IADD3 R9, PT, PT, R3, -0x1, RZ ;  /* 0xffffffff03097810 */ /* 0x000fc40007ffe0ff */
[----:B------:R-:W-:Y:S02]  /*49f0*/  ISETP.GT.U32.AND P0, PT, R10, 0xfd, PT ;  /* 0x000000fd0a00780c */ /* 0x000fe40003f04070 */
[----:B------:R-:W-:Y:S02]  /*4a00*/  MOV R6, R27 ;  /* 0x0000001b00067202 */ /* 0x000fe40000000f00 */
[----:B------:R-:W-:Y:S02]  /*4a10*/  ISETP.GT.U32.OR P0, PT, R9, 0xfd, P0 ;  /* 0x000000fd0900780c */ /* 0x000fe40000704470 */
[----:B------:R-:W-:-:S11]  /*4a20*/  MOV R7, R2 ;  /* 0x0000000200077202 */ /* 0x000fd60000000f00 */
[----:B------:R-:W-:Y:S01]  /*4a30*/  @!P0 MOV R8, RZ ;  /* 0x000000ff00088202 */ /* 0x000fe20000000f00 */
[----:B------:R-:W-:Y:S06]  /*4a40*/  @!P0 BRA `(.L_x_13) ;  /* 0x00000000005c8947 */ /* 0x000fec0003800000 */
[----:B------:R-:W-:Y:S02]  /*4a50*/  FSETP.GTU.FTZ.AND P0, PT, |R27|, +INF , PT ;  /* 0x7f8000001b00780b */ /* 0x000fe40003f1c200 */
[----:B------:R-:W-:-:S04]  /*4a60*/  FSETP.GTU.FTZ.AND P1, PT, |R2|, +INF , PT ;  /* 0x7f8000000200780b */ /* 0x000fc80003f3c200 */
[----:B------:R-:W-:-:S13]  /*4a70*/  PLOP3.LUT P0, PT, P0, P1, PT, 0xf8, 0x8f ;  /* 0x00000000008f781c */ /* 0x000fda0000703f70 */
[----:B------:R-:W-:Y:S05]  /*4a80*/  @P0 BRA `(.L_x_14) ;  /* 0x00000004004c0947 */ /* 0x000fea0003800000 */
[----:B------:R-:W-:-:S13]  /*4a90*/  LOP3.LUT P0, RZ, R7, 0x7fffffff, R6, 0xc8, !PT ;  /* 0x7fffffff07ff7812 */ /* 0x000fda000780c806 */
[----:B------:R-:W-:Y:S05]  /*4aa0*/  @!P0 BRA `(.L_x_15) ;  /* 0x00000004003c8947 */ /* 0x000fea0003800000 */
[C---:B------:R-:W-:Y:S02]  /*4ab0*/  FSETP.NEU.FTZ.AND P2, PT, |R27|.reuse, +INF , PT ;  /* 0x7f8000001b00780b */ /* 0x040fe40003f5d200 */
[----:B------:R-:W-:Y:S02]  /*4ac0*/  FSETP.NEU.FTZ.AND P0, PT, |R2|, +INF , PT ;  /* 0x7f8000000200780b */ /* 0x000fe40003f1d200 */
[----:B------:R-:W-:-:S11]  /*4ad0*/  FSETP.NEU.FTZ.AND P1, PT, |R27|, +INF , PT ;  /* 0x7f8000001b00780b */ /* 0x000fd60003f3d200 */
[----:B------:R-:W-:Y:S05]  /*4ae0*/  @!P0 BRA !P2, `(.L_x_15) ;  /* 0x00000004002c8947 */ /* 0x000fea0005000000 */
[----:B------:R-:W-:-:S04]  /*4af0*/  LOP3.LUT P2, RZ, R6, 0x7fffffff, RZ, 0xc0, !PT ;  /* 0x7fffffff06ff7812 */ /* 0x000fc8000784c0ff */
[----:B------:R-:W-:-:S13]  /*4b00*/  PLOP3.LUT P0, PT, P0, P2, PT, 0x2f, 0xf2 ;  /* 0x0000000000f2781c */ /* 0x000fda0000704577 */
[----:B------:R-:W-:Y:S05]  /*4b10*/  @P0 BRA `(.L_x_16) ;  /* 0x0000000400180947 */ /* 0x000fea0003800000 */
[----:B------:R-:W-:-:S04]  /*4b20*/  LOP3.LUT P0, RZ, R7, 0x7fffffff, RZ, 0xc0, !PT ;  /* 0x7fffffff07ff7812 */ /* 0x000fc8000780c0ff */
[----:B------:R-:W-:-:S13]  /*4b30*/  PLOP3.LUT P0, PT, P1, P0, PT, 0x2f, 0xf2 ;  /* 0x0000000000f2781c */ /* 0x000fda0000f00577 */
[----:B------:R-:W-:Y:S05]  /*4b40*/  @P0 BRA `(.L_x_17) ;  /* 0x0000000400000947 */ /* 0x000fea0003800000 */
[----:B------:R-:W-:Y:S02]  /*4b50*/  ISETP.GE.AND P0, PT, R9, RZ, PT ;  /* 0x000000ff0900720c */ /* 0x000fe40003f06270 */
[----:B------:R-:W-:-:S11]  /*4b60*/  ISETP.GE.AND P1, PT, R10, RZ, PT ;  /* 0x000000ff0a00720c */ /* 0x000fd60003f26270 */
[----:B------:R-:W-:Y:S01]  /*4b70*/  @P0 MOV R8, RZ ;  /* 0x000000ff00080202 */ /* 0x000fe20000000f00 */
[----:B------:R-:W-:Y:S01]  /*4b80*/  @!P0 FFMA R6, R27, 1.84467440737095516160e+19, RZ ;  /* 0x5f8000001b068823 */ /* 0x000fe200000000ff */
[----:B------:R-:W-:Y:S01]  /*4b90*/  @!P0 MOV R8, 0xffffffc0 ;  /* 0xffffffc000088802 */ /* 0x000fe20000000f00 */
[----:B------:R-:W-:-:S03]  /*4ba0*/  @!P1 FFMA R7, R2, 1.84467440737095516160e+19, RZ ;  /* 0x5f80000002079823 */ /* 0x000fc600000000ff */
[----:B------:R-:W-:-:S07]  /*4bb0*/  @!P1 IADD3 R8, PT, PT, R8, 0x40, RZ ;  /* 0x0000004008089810 */ /* 0x000fce0007ffe0ff */
.L_x_13:
[----:B------:R-:W-:Y:S01]  /*4bc0*/  LEA R2, R5, 0xc0800000, 0x17 ;  /* 0xc080000005027811 */ /* 0x000fe200078eb8ff */
[----:B------:R-:W-:Y:S01]  /*4bd0*/  BSSY.RECONVERGENT B2, `(.L_x_18) ;  /* 0x0000036000027945 */ /* 0x000fe20003800200 */
[----:B------:R-:W-:Y:S02]  /*4be0*/  IADD3 R3, PT, PT, R3, -0x7f, RZ ;  /* 0xffffff8103037810 */ /* 0x000fe40007ffe0ff */
[----:B------:R-:W-:Y:S02]  /*4bf0*/  IADD3 R7, PT, PT, -R2, R7, RZ ;  /* 0x0000000702077210 */ /* 0x000fe40007ffe1ff */
[C---:B------:R-:W-:Y:S01]  /*4c00*/  IADD3 R5, PT, PT, R3.reuse, 0x7f, -R5 ;  /* 0x0000007f03057810 */ /* 0x040fe20007ffe805 */
[----:B------:R-:W-:Y:S01]  /*4c10*/  IMAD R2, R3, -0x800000, R6 ;  /* 0xff80000003027824 */ /* 0x000fe200078e0206 */
[----:B------:R-:W0:Y:S01]  /*4c20*/  MUFU.RCP R9, R7 ;  /* 0x0000000700097308 */ /* 0x000e220000001000 */
[----:B------:R-:W-:Y:S01]  /*4c30*/  FADD.FTZ R11, -R7, -RZ ;  /* 0x800000ff070b7221 */ /* 0x000fe20000010100 */
[----:B------:R-:W-:-:S03]  /*4c40*/  IADD3 R5, PT, PT, R5, R8, RZ ;  /* 0x0000000805057210 */ /* 0x000fc60007ffe0ff */
[----:B0-----:R-:W-:-:S04]  /*4c50*/  FFMA R10, R9, R11, 1 ;  /* 0x3f800000090a7423 */ /* 0x001fc8000000000b */
[----:B------:R-:W-:-:S04]  /*4c60*/  FFMA R13, R9, R10, R9 ;  /* 0x0000000a090d7223 */ /* 0x000fc80000000009 */
[----:B------:R-:W-:-:S04]  /*4c70*/  FFMA R6, R2, R13, RZ ;  /* 0x0000000d02067223 */ /* 0x000fc800000000ff */
[----:B------:R-:W-:-:S04]  /*4c80*/  FFMA R9, R11, R6, R2 ;  /* 0x000000060b097223 */ /* 0x000fc80000000002 */
[----:B------:R-:W-:-:S04]  /*4c90*/  FFMA R6, R13, R9, R6 ;  /* 0x000000090d067223 */ /* 0x000fc80000000006 */
[----:B------:R-:W-:-:S04]  /*4ca0*/  FFMA R11, R11, R6, R2 ;  /* 0x000000060b0b7223 */ /* 0x000fc80000000002 */
[----:B------:R-:W-:-:S05]  /*4cb0*/  FFMA R2, R13, R11, R6 ;  /* 0x0000000b0d027223 */ /* 0x000fca0000000006 */
[----:B------:R-:W-:-:S04]  /*4cc0*/  SHF.R.U32.HI R3, RZ, 0x17, R2 ;  /* 0x00000017ff037819 */ /* 0x000fc80000011602 */
[----:B------:R-:W-:-:S04]  /*4cd0*/  LOP3.LUT R3, R3, 0xff, RZ, 0xc0, !PT ;  /* 0x000000ff03037812 */ /* 0x000fc800078ec0ff */
[----:B------:R-:W-:-:S04]  /*4ce0*/  IADD3 R7, PT, PT, R3, R5, RZ ;  /* 0x0000000503077210 */ /* 0x000fc80007ffe0ff */
[----:B------:R-:W-:-:S04]  /*4cf0*/  IADD3 R3, PT, PT, R7, -0x1, RZ ;  /* 0xffffffff07037810 */ /* 0x000fc80007ffe0ff */
[----:B------:R-:W-:-:S13]  /*4d00*/  ISETP.GE.U32.AND P0, PT, R3, 0xfe, PT ;  /* 0x000000fe0300780c */ /* 0x000fda0003f06070 */
[----:B------:R-:W-:Y:S05]  /*4d10*/  @!P0 BRA `(.L_x_19) ;  /* 0x0000000000808947 */ /* 0x000fea0003800000 */
[----:B------:R-:W-:-:S13]  /*4d20*/  ISETP.GT.AND P0, PT, R7, 0xfe, PT ;  /* 0x000000fe0700780c */ /* 0x000fda0003f04270 */
[----:B------:R-:W-:Y:S05]  /*4d30*/  @P0 BRA `(.L_x_20) ;  /* 0x00000000006c0947 */ /* 0x000fea0003800000 */
[----:B------:R-:W-:-:S13]  /*4d40*/  ISETP.GE.AND P0, PT, R7, 0x1, PT ;  /* 0x000000010700780c */ /* 0x000fda0003f06270 */
[----:B------:R-:W-:Y:S05]  /*4d50*/  @P0 BRA `(.L_x_21) ;  /* 0x0000000000740947 */ /* 0x000fea0003800000 */
[----:B------:R-:W-:Y:S02]  /*4d60*/  ISETP.GE.AND P0, PT, R7, -0x18, PT ;  /* 0xffffffe80700780c */ /* 0x000fe40003f06270 */
[----:B------:R-:W-:-:S11]  /*4d70*/  LOP3.LUT R2, R2, 0x80000000, RZ, 0xc0, !PT ;  /* 0x8000000002027812 */ /* 0x000fd600078ec0ff */
[----:B------:R-:W-:Y:S05]  /*4d80*/  @!P0 BRA `(.L_x_21) ;  /* 0x0000000000688947 */ /* 0x000fea0003800000 */
[-CC-:B------:R-:W-:Y:S01]  /*4d90*/  FFMA.RZ R3, R13, R11.reuse, R6.reuse ;  /* 0x0000000b0d037223 */ /* 0x180fe2000000c006 */
[C---:B------:R-:W-:Y:S02]  /*4da0*/  IADD3 R8, PT, PT, R7.reuse, 0x20, RZ ;  /* 0x0000002007087810 */ /* 0x040fe40007ffe0ff */
[----:B------:R-:W-:Y:S02]  /*4db0*/  ISETP.NE.AND P2, PT, R7, RZ, PT ;  /* 0x000000ff0700720c */ /* 0x000fe40003f45270 */
[----:B------:R-:W-:Y:S01]  /*4dc0*/  LOP3.LUT R5, R3, 0x7fffff, RZ, 0xc0, !PT ;  /* 0x007fffff03057812 */ /* 0x000fe200078ec0ff */
[CCC-:B------:R-:W-:Y:S01]  /*4dd0*/  FFMA.RP R3, R13.reuse, R11.reuse, R6.reuse ;  /* 0x0000000b0d037223 */ /* 0x1c0fe20000008006 */
[----:B------:R-:W-:Y:S01]  /*4de0*/  FFMA.RM R6, R13, R11, R6 ;  /* 0x0000000b0d067223 */ /* 0x000fe20000004006 */
[----:B------:R-:W-:Y:S02]  /*4df0*/  ISETP.NE.AND P1, PT, R7, RZ, PT ;  /* 0x000000ff0700720c */ /* 0x000fe40003f25270 */
[----:B------:R-:W-:-:S02]  /*4e00*/  LOP3.LUT R5, R5, 0x800000, RZ, 0xfc, !PT ;  /* 0x0080000005057812 */ /* 0x000fc400078efcff */
[----:B------:R-:W-:Y:S02]  /*4e10*/  IADD3 R7, PT, PT, -R7, RZ, RZ ;  /* 0x000000ff07077210 */ /* 0x000fe40007ffe1ff */
[----:B------:R-:W-:Y:S02]  /*4e20*/  SHF.L.U32 R8, R5, R8, RZ ;  /* 0x0000000805087219 */ /* 0x000fe400000006ff */
[----:B------:R-:W-:Y:S02]  /*4e30*/  FSETP.NEU.FTZ.AND P0, PT, R3, R6, PT ;  /* 0x000000060300720b */ /* 0x000fe40003f1d000 */
[----:B------:R-:W-:Y:S02]  /*4e40*/  SEL R6, R7, RZ, P2 ;  /* 0x000000ff07067207 */ /* 0x000fe40001000000 */
[----:B------:R-:W-:Y:S02]  /*4e50*/  ISETP.NE.AND P1, PT, R8, RZ, P1 ;  /* 0x000000ff0800720c */ /* 0x000fe40000f25270 */
[----:B------:R-:W-:-:S02]  /*4e60*/  SHF.R.U32.HI R6, RZ, R6, R5 ;  /* 0x00000006ff067219 */ /* 0x000fc40000011605 */
[----:B------:R-:W-:Y:S02]  /*4e70*/  PLOP3.LUT P0, PT, P0, P1, PT, 0xf8, 0x8f ;  /* 0x00000000008f781c */ /* 0x000fe40000703f70 */
[----:B------:R-:W-:Y:S02]  /*4e80*/  SHF.R.U32.HI R8, RZ, 0x1, R6 ;  /* 0x00000001ff087819 */ /* 0x000fe40000011606 */
[----:B------:R-:W-:-:S04]  /*4e90*/  SEL R3, RZ, 0x1, !P0 ;  /* 0x00000001ff037807 */ /* 0x000fc80004000000 */
[----:B------:R-:W-:-:S04]  /*4ea0*/  LOP3.LUT R3, R3, 0x1, R8, 0xf8, !PT ;  /* 0x0000000103037812 */ /* 0x000fc800078ef808 */
[----:B------:R-:W-:-:S04]  /*4eb0*/  LOP3.LUT R3, R3, R6, RZ, 0xc0, !PT ;  /* 0x0000000603037212 */ /* 0x000fc800078ec0ff */
[----:B------:R-:W-:-:S04]  /*4ec0*/  IADD3 R3, PT, PT, R8, R3, RZ ;  /* 0x0000000308037210 */ /* 0x000fc80007ffe0ff */
[----:B------:R-:W-:Y:S01]  /*4ed0*/  LOP3.LUT R2, R3, R2, RZ, 0xfc, !PT ;  /* 0x0000000203027212 */ /* 0x000fe200078efcff */
[----:B------:R-:W-:Y:S06]  /*4ee0*/  BRA `(.L_x_21) ;  /* 0x0000000000107947 */ /* 0x000fec0003800000 */
.L_x_20:
[----:B------:R-:W-:-:S04]  /*4ef0*/  LOP3.LUT R2, R2, 0x80000000, RZ, 0xc0, !PT ;  /* 0x8000000002027812 */ /* 0x000fc800078ec0ff */
[----:B------:R-:W-:Y:S01]  /*4f00*/  LOP3.LUT R2, R2, 0x7f800000, RZ, 0xfc, !PT ;  /* 0x7f80000002027812 */ /* 0x000fe200078efcff */
[----:B------:R-:W-:Y:S06]  /*4f10*/  BRA `(.L_x_21) ;  /* 0x0000000000047947 */ /* 0x000fec0003800000 */
.L_x_19:
[----:B------:R-:W-:-:S07]  /*4f20*/  LEA R2, R5, R2, 0x17 ;  /* 0x0000000205027211 */ /* 0x000fce00078eb8ff */
.L_x_21:
[----:B------:R-:W-:Y:S05]  /*4f30*/  BSYNC.RECONVERGENT B2 ;  /* 0x0000000000027941 */ /* 0x000fea0003800200 */
.L_x_18:
[----:B------:R-:W-:Y:S05]  /*4f40*/  BRA `(.L_x_22) ;  /* 0x0000000000207947 */ /* 0x000fea0003800000 */
.L_x_17:
[----:B------:R-:W-:-:S04]  /*4f50*/  LOP3.LUT R2, R7, 0x80000000, R6, 0x48, !PT ;  /* 0x8000000007027812 */ /* 0x000fc800078e4806 */
[----:B------:R-:W-:Y:S01]  /*4f60*/  LOP3.LUT R2, R2, 0x7f800000, RZ, 0xfc, !PT ;  /* 0x7f80000002027812 */ /* 0x000fe200078efcff */
[----:B------:R-:W-:Y:S06]  /*4f70*/  BRA `(.L_x_22) ;  /* 0x0000000000147947 */ /* 0x000fec0003800000 */
.L_x_16:
[----:B------:R-:W-:Y:S01]  /*4f80*/  LOP3.LUT R2, R7, 0x80000000, R6, 0x48, !PT ;  /* 0x8000000007027812 */ /* 0x000fe200078e4806 */
[----:B------:R-:W-:Y:S06]  /*4f90*/  BRA `(.L_x_22) ;  /* 0x00000000000c7947 */ /* 0x000fec0003800000 */
.L_x_15:
[----:B------:R-:W0:Y:S01]  /*4fa0*/  MUFU.RSQ R2, -QNAN ;  /* 0xffc0000000027908 */ /* 0x000e220000001400 */
[----:B------:R-:W-:Y:S05]  /*4fb0*/  BRA `(.L_x_22) ;  /* 0x0000000000047947 */ /* 0x000fea0003800000 */
.L_x_14:
[----:B------:R-:W-:-:S07]  /*4fc0*/  FADD.FTZ R2, R27, R2 ;  /* 0x000000021b027221 */ /* 0x000fce0000010000 */
.L_x_22:
[----:B------:R-:W-:Y:S05]  /*4fd0*/  BSYNC.RECONVERGENT B1 ;  /* 0x0000000000017941 */ /* 0x000fea0003800200 */
.L_x_12:
[----:B------:R-:W-:-:S04]  /*4fe0*/  HFMA2 R5, -RZ, RZ, 0, 0 ;  /* 0x00000000ff057431 */ /* 0x000fc800000001ff */
[----:B0-----:R-:W-:Y:S05]  /*4ff0*/  RET.REL.NODEC R4 `(_Z19fuzzyEdgeExtract3x3PiS_S_) ;  /* 0xffffffb004007950 */ /* 0x001fea0003c3ffff */
.L_x_23:
[----:B------:R-:W-:-:S00]  /*5000*/  BRA `(.L_x_23) ;  /* 0xfffffffc00fc7947 */ /* 0x000fc0000383ffff */
[----:B------:R-:W-:-:S00]  /*5010*/  NOP ;  /* 0x0000000000007918 */ /* 0x000fc00000000000 */
        /* <DEDUP_REMOVED lines=14> */
.L_x_24:


//--------------------- .nv.shared.reserved.0     --------------------------
	.section	.nv.shared.reserved.0,"aw",@nobits
	.weak		__nv_reservedSMEM_offset_0_alias
	.size		__nv_reservedSMEM_offset_0_alias, 0, 64
	.other		__nv_reservedSMEM_offset_0_alias,@"STO_CUDA_RESERVED_SHARED STV_DEFAULT"
__nv_reservedSMEM_offset_0_alias:
	.zero		0
	.zero		64


//--------------------- .nv.constant0._Z19fuzzyEdgeExtract3x3PiS_S_ --------------------------
	.section	.nv.constant0._Z19fuzzyEdgeExtract3x3PiS_S_,"a",@progbits
	.sectionflags	@""
	.align	4
.nv.constant0._Z19fuzzyEdgeExtract3x3PiS_S_:
	.zero		920


//--------------------- SYMBOLS --------------------------

	.type		.nv.reservedSmem.offset0,@object
	.size		.nv.reservedSmem.offset0,0x4
